	.target	sm_100a

	.elftype	@"ET_EXEC"


//--------------------- .note.nv.tkinfo           --------------------------
	.section	.note.nv.tkinfo,"",@"SHT_NOTE"
	.sectionflags	@"SHF_NOTE_NV_TKINFO"
	.tkinfo
        /*0018*/ 	.word	0x00000002
        /*0030*/ 	.string	""
        /*0030*/ 	.string	"ptxas"
        /*0030*/ 	.string	"Cuda compilation tools, release 13.0, V13.0.88"
        /*0030*/ 	.string	"Build cuda_13.0.r13.0/compiler.36424714_0"
        /*0030*/ 	.string	"-arch sm_100a -m 64 "



//--------------------- .note.nv.cuinfo           --------------------------
	.section	.note.nv.cuinfo,"",@"SHT_NOTE"
	.sectionflags	@"SHF_NOTE_NV_CUINFO"
        /*0018*/ 	.short	0x0002
        /*001a*/ 	.short	0x0064
        /*001c*/ 	.short	0x0082
	.zero		2


//--------------------- .nv.info                  --------------------------
	.section	.nv.info,"",@"SHT_CUDA_INFO"
	.align	4


	//----- nvinfo : EIATTR_REGCOUNT
	.align		4
        /*0000*/ 	.byte	0x04, 0x2f
        /*0002*/ 	.short	(.L_19 - .L_18)
	.align		4
.L_18:
        /*0004*/ 	.word	index@(_ZN7cutlass13device_kernelINS_4gemm6kernel13GemmUniversalIN4cute5tupleIJiiiiEEENS1_10collective13CollectiveMmaINS1_35MainloopSm100TmaUmmaWarpSpecializedILi4ELi2ELi4ENS5_IJNS4_1CILi2EEENSA_ILi4EEENSA_ILi1EEEEEEEENS5_IJNSA_ILi128EEENSA_ILi256EEENSA_ILi64EEEEEEfNS5_IJlSD_lEEEfSK_NS4_8TiledMMAINS4_8MMA_AtomIJNS4_23SM100_MMA_TF32_2x1SM_SSINS_10tfloat32_tESO_fLi128ELi256ELNS4_4UMMA5MajorE0ELSQ_0ELNSP_7ScaleInE0ELSR_0EEEEEENS4_6LayoutINS5_IJSD_SD_SD_EEENS5_IJNSA_ILi0EEESW_SW_EEEEENS5_IJNS4_10UnderscoreESZ_SZ_EEEEENS4_28SM100_TMA_2SM_LOAD_MULTICASTENS4_14ComposedLayoutINS4_7SwizzleILi3ELi4ELi3EEENS4_18smem_ptr_flag_bitsILi32EEENSU_INS5_IJNSA_ILi8EEENSA_ILi32EEEEEENS5_IJS19_SD_EEEEEEEvNS4_8identityENS4_18SM100_TMA_2SM_LOADES1D_vS1E_EENS_8epilogue10collective18CollectiveEpilogueINS1H_23Sm100TmaWarpSpecializedILi4ELi2ELi16ELb1ELb0EEEJNS5_IJSI_SH_SI_EEENS5_IJNSU_ISI_SD_EENSU_INS5_IJNSA_ILi16EEESB_EEENS5_IJSD_SG_EEEEEEEEfSK_fSK_NS1H_6fusion15FusionCallbacksIS1L_NS1T_17LinearCombinationIffffLNS_15FloatRoundStyleE2EEES1M_S1S_JEEENS4_5SM1004TMEM4LOAD26SM100_TMEM_LOAD_32dp32b16xENS4_13SM90_TMA_LOADENS13_INS14_ILi2ELi4ELi3EEES17_NSU_INS5_IJS18_S1O_EEENS5_IJS1O_SD_EEEEEEENS4_39AutoVectorizingCopyWithAssumedAlignmentILi128EEENS4_14SM90_TMA_STOREES28_S2A_S2A_EEEvvEEEEvNT_6ParamsE)
        /*0008*/ 	.word	0x00000050


	//----- nvinfo : EIATTR_FRAME_SIZE
	.align		4
.L_19:
        /*000c*/ 	.byte	0x04, 0x11
        /*000e*/ 	.short	(.L_21 - .L_20)
	.align		4
.L_20:
        /*0010*/ 	.word	index@($__internal_2_$__cuda_sm10x_tcgen05_guardrail_trap_unallocated_columns_being_dealloced)
        /*0014*/ 	.word	0x00000000


	//----- nvinfo : EIATTR_FRAME_SIZE
	.align		4
.L_21:
        /*0018*/ 	.byte	0x04, 0x11
        /*001a*/ 	.short	(.L_23 - .L_22)
	.align		4
.L_22:
        /*001c*/ 	.word	index@($__internal_1_$__cuda_sm10x_tcgen05_guardrail_trap_phase_invalid_during_alloc)
        /*0020*/ 	.word	0x00000000


	//----- nvinfo : EIATTR_FRAME_SIZE
	.align		4
.L_23:
        /*0024*/ 	.byte	0x04, 0x11
        /*0026*/ 	.short	(.L_25 - .L_24)
	.align		4
.L_24:
        /*0028*/ 	.word	index@($__internal_0_$__cuda_sm10x_tcgen05_guardrail_trap_col_being_dealloced_not_returned_by_alloc)
        /*002c*/ 	.word	0x00000000


	//----- nvinfo : EIATTR_FRAME_SIZE
	.align		4
.L_25:
        /*0030*/ 	.byte	0x04, 0x11
        /*0032*/ 	.short	(.L_27 - .L_26)
	.align		4
.L_26:
        /*0034*/ 	.word	index@(_ZN7cutlass13device_kernelINS_4gemm6kernel13GemmUniversalIN4cute5tupleIJiiiiEEENS1_10collective13CollectiveMmaINS1_35MainloopSm100TmaUmmaWarpSpecializedILi4ELi2ELi4ENS5_IJNS4_1CILi2EEENSA_ILi4EEENSA_ILi1EEEEEEEENS5_IJNSA_ILi128EEENSA_ILi256EEENSA_ILi64EEEEEEfNS5_IJlSD_lEEEfSK_NS4_8TiledMMAINS4_8MMA_AtomIJNS4_23SM100_MMA_TF32_2x1SM_SSINS_10tfloat32_tESO_fLi128ELi256ELNS4_4UMMA5MajorE0ELSQ_0ELNSP_7ScaleInE0ELSR_0EEEEEENS4_6LayoutINS5_IJSD_SD_SD_EEENS5_IJNSA_ILi0EEESW_SW_EEEEENS5_IJNS4_10UnderscoreESZ_SZ_EEEEENS4_28SM100_TMA_2SM_LOAD_MULTICASTENS4_14ComposedLayoutINS4_7SwizzleILi3ELi4ELi3EEENS4_18smem_ptr_flag_bitsILi32EEENSU_INS5_IJNSA_ILi8EEENSA_ILi32EEEEEENS5_IJS19_SD_EEEEEEEvNS4_8identityENS4_18SM100_TMA_2SM_LOADES1D_vS1E_EENS_8epilogue10collective18CollectiveEpilogueINS1H_23Sm100TmaWarpSpecializedILi4ELi2ELi16ELb1ELb0EEEJNS5_IJSI_SH_SI_EEENS5_IJNSU_ISI_SD_EENSU_INS5_IJNSA_ILi16EEESB_EEENS5_IJSD_SG_EEEEEEEEfSK_fSK_NS1H_6fusion15FusionCallbacksIS1L_NS1T_17LinearCombinationIffffLNS_15FloatRoundStyleE2EEES1M_S1S_JEEENS4_5SM1004TMEM4LOAD26SM100_TMEM_LOAD_32dp32b16xENS4_13SM90_TMA_LOADENS13_INS14_ILi2ELi4ELi3EEES17_NSU_INS5_IJS18_S1O_EEENS5_IJS1O_SD_EEEEEEENS4_39AutoVectorizingCopyWithAssumedAlignmentILi128EEENS4_14SM90_TMA_STOREES28_S2A_S2A_EEEvvEEEEvNT_6ParamsE)
        /*0038*/ 	.word	0x00000000


	//----- nvinfo : EIATTR_MIN_STACK_SIZE
	.align		4
.L_27:
        /*003c*/ 	.byte	0x04, 0x12
        /*003e*/ 	.short	(.L_29 - .L_28)
	.align		4
.L_28:
        /*0040*/ 	.word	index@(_ZN7cutlass13device_kernelINS_4gemm6kernel13GemmUniversalIN4cute5tupleIJiiiiEEENS1_10collective13CollectiveMmaINS1_35MainloopSm100TmaUmmaWarpSpecializedILi4ELi2ELi4ENS5_IJNS4_1CILi2EEENSA_ILi4EEENSA_ILi1EEEEEEEENS5_IJNSA_ILi128EEENSA_ILi256EEENSA_ILi64EEEEEEfNS5_IJlSD_lEEEfSK_NS4_8TiledMMAINS4_8MMA_AtomIJNS4_23SM100_MMA_TF32_2x1SM_SSINS_10tfloat32_tESO_fLi128ELi256ELNS4_4UMMA5MajorE0ELSQ_0ELNSP_7ScaleInE0ELSR_0EEEEEENS4_6LayoutINS5_IJSD_SD_SD_EEENS5_IJNSA_ILi0EEESW_SW_EEEEENS5_IJNS4_10UnderscoreESZ_SZ_EEEEENS4_28SM100_TMA_2SM_LOAD_MULTICASTENS4_14ComposedLayoutINS4_7SwizzleILi3ELi4ELi3EEENS4_18smem_ptr_flag_bitsILi32EEENSU_INS5_IJNSA_ILi8EEENSA_ILi32EEEEEENS5_IJS19_SD_EEEEEEEvNS4_8identityENS4_18SM100_TMA_2SM_LOADES1D_vS1E_EENS_8epilogue10collective18CollectiveEpilogueINS1H_23Sm100TmaWarpSpecializedILi4ELi2ELi16ELb1ELb0EEEJNS5_IJSI_SH_SI_EEENS5_IJNSU_ISI_SD_EENSU_INS5_IJNSA_ILi16EEESB_EEENS5_IJSD_SG_EEEEEEEEfSK_fSK_NS1H_6fusion15FusionCallbacksIS1L_NS1T_17LinearCombinationIffffLNS_15FloatRoundStyleE2EEES1M_S1S_JEEENS4_5SM1004TMEM4LOAD26SM100_TMEM_LOAD_32dp32b16xENS4_13SM90_TMA_LOADENS13_INS14_ILi2ELi4ELi3EEES17_NSU_INS5_IJS18_S1O_EEENS5_IJS1O_SD_EEEEEEENS4_39AutoVectorizingCopyWithAssumedAlignmentILi128EEENS4_14SM90_TMA_STOREES28_S2A_S2A_EEEvvEEEEvNT_6ParamsE)
        /*0044*/ 	.word	0x00000000
.L_29:


//--------------------- .nv.compat                --------------------------
	.section	.nv.compat,"",@"SHT_CUDA_COMPAT_INFO"
	.align	4
        /*0000*/ 	.byte	0x02, 0x09, 0x01, 0x00, 0x02, 0x02, 0x02, 0x00, 0x02, 0x05, 0x05, 0x00, 0x03, 0x07, 0x01, 0x01
        /*0010*/ 	.byte	0x02, 0x03, 0x01, 0x00, 0x02, 0x06, 0x01, 0x00, 0x04, 0x0b, 0x08, 0x00, 0x09, 0x00, 0x00, 0x00
        /*0020*/ 	.byte	0x00, 0x00, 0x00, 0x00


//--------------------- .nv.info._ZN7cutlass13device_kernelINS_4gemm6kernel13GemmUniversalIN4cute5tupleIJiiiiEEENS1_10collective13CollectiveMmaINS1_35MainloopSm100TmaUmmaWarpSpecializedILi4ELi2ELi4ENS5_IJNS4_1CILi2EEENSA_ILi4EEENSA_ILi1EEEEEEEENS5_IJNSA_ILi128EEENSA_ILi256EEENSA_ILi64EEEEEEfNS5_IJlSD_lEEEfSK_NS4_8TiledMMAINS4_8MMA_AtomIJNS4_23SM100_MMA_TF32_2x1SM_SSINS_10tfloat32_tESO_fLi128ELi256ELNS4_4UMMA5MajorE0ELSQ_0ELNSP_7ScaleInE0ELSR_0EEEEEENS4_6LayoutINS5_IJSD_SD_SD_EEENS5_IJNSA_ILi0EEESW_SW_EEEEENS5_IJNS4_10UnderscoreESZ_SZ_EEEEENS4_28SM100_TMA_2SM_LOAD_MULTICASTENS4_14ComposedLayoutINS4_7SwizzleILi3ELi4ELi3EEENS4_18smem_ptr_flag_bitsILi32EEENSU_INS5_IJNSA_ILi8EEENSA_ILi32EEEEEENS5_IJS19_SD_EEEEEEEvNS4_8identityENS4_18SM100_TMA_2SM_LOADES1D_vS1E_EENS_8epilogue10collective18CollectiveEpilogueINS1H_23Sm100TmaWarpSpecializedILi4ELi2ELi16ELb1ELb0EEEJNS5_IJSI_SH_SI_EEENS5_IJNSU_ISI_SD_EENSU_INS5_IJNSA_ILi16EEESB_EEENS5_IJSD_SG_EEEEEEEEfSK_fSK_NS1H_6fusion15FusionCallbacksIS1L_NS1T_17LinearCombinationIffffLNS_15FloatRoundStyleE2EEES1M_S1S_JEEENS4_5SM1004TMEM4LOAD26SM100_TMEM_LOAD_32dp32b16xENS4_13SM90_TMA_LOADENS13_INS14_ILi2ELi4ELi3EEES17_NSU_INS5_IJS18_S1O_EEENS5_IJS1O_SD_EEEEEEENS4_39AutoVectorizingCopyWithAssumedAlignmentILi128EEENS4_14SM90_TMA_STOREES28_S2A_S2A_EEEvvEEEEvNT_6ParamsE --------------------------
	.section	.nv.info._ZN7cutlass13device_kernelINS_4gemm6kernel13GemmUniversalIN4cute5tupleIJiiiiEEENS1_10collective13CollectiveMmaINS1_35MainloopSm100TmaUmmaWarpSpecializedILi4ELi2ELi4ENS5_IJNS4_1CILi2EEENSA_ILi4EEENSA_ILi1EEEEEEEENS5_IJNSA_ILi128EEENSA_ILi256EEENSA_ILi64EEEEEEfNS5_IJlSD_lEEEfSK_NS4_8TiledMMAINS4_8MMA_AtomIJNS4_23SM100_MMA_TF32_2x1SM_SSINS_10tfloat32_tESO_fLi128ELi256ELNS4_4UMMA5MajorE0ELSQ_0ELNSP_7ScaleInE0ELSR_0EEEEEENS4_6LayoutINS5_IJSD_SD_SD_EEENS5_IJNSA_ILi0EEESW_SW_EEEEENS5_IJNS4_10UnderscoreESZ_SZ_EEEEENS4_28SM100_TMA_2SM_LOAD_MULTICASTENS4_14ComposedLayoutINS4_7SwizzleILi3ELi4ELi3EEENS4_18smem_ptr_flag_bitsILi32EEENSU_INS5_IJNSA_ILi8EEENSA_ILi32EEEEEENS5_IJS19_SD_EEEEEEEvNS4_8identityENS4_18SM100_TMA_2SM_LOADES1D_vS1E_EENS_8epilogue10collective18CollectiveEpilogueINS1H_23Sm100TmaWarpSpecializedILi4ELi2ELi16ELb1ELb0EEEJNS5_IJSI_SH_SI_EEENS5_IJNSU_ISI_SD_EENSU_INS5_IJNSA_ILi16EEESB_EEENS5_IJSD_SG_EEEEEEEEfSK_fSK_NS1H_6fusion15FusionCallbacksIS1L_NS1T_17LinearCombinationIffffLNS_15FloatRoundStyleE2EEES1M_S1S_JEEENS4_5SM1004TMEM4LOAD26SM100_TMEM_LOAD_32dp32b16xENS4_13SM90_TMA_LOADENS13_INS14_ILi2ELi4ELi3EEES17_NSU_INS5_IJS18_S1O_EEENS5_IJS1O_SD_EEEEEEENS4_39AutoVectorizingCopyWithAssumedAlignmentILi128EEENS4_14SM90_TMA_STOREES28_S2A_S2A_EEEvvEEEEvNT_6ParamsE,"",@"SHT_CUDA_INFO"
	.sectionflags	@""
	.align	4


	//----- nvinfo : EIATTR_CUDA_API_VERSION
	.align		4
        /*0000*/ 	.byte	0x04, 0x37
        /*0002*/ 	.short	(.L_31 - .L_30)
.L_30:
        /*0004*/ 	.word	0x00000082


	//----- nvinfo : EIATTR_KPARAM_INFO
	.align		4
.L_31:
        /*0008*/ 	.byte	0x04, 0x17
        /*000a*/ 	.short	(.L_33 - .L_32)
.L_32:
        /*000c*/ 	.word	0x00000000
        /*0010*/ 	.short	0x0000
        /*0012*/ 	.short	0x0000
        /*0014*/ 	.byte	0x00, 0xf0, 0x01, 0x20


	//----- nvinfo : EIATTR_AT_ENTRY_FRAGMENTS
	.align		4
.L_33:
        /*0018*/ 	.byte	0x04, 0x4f
        /*001a*/ 	.short	(.L_35 - .L_34)


	//   ....[0]....
.L_34:
        /*001c*/ 	.word	0x00000007


	//----- nvinfo : EIATTR_RESERVED_SMEM_USED
	.align		4
.L_35:
        /*0020*/ 	.byte	0x01, 0x41
	.zero		2


	//----- nvinfo : EIATTR_SPARSE_MMA_MASK
	.align		4
        /*0024*/ 	.byte	0x03, 0x50
        /*0026*/ 	.short	0x0000


	//----- nvinfo : EIATTR_TCGEN05_2CTA_USED
	.align		4
        /*0028*/ 	.byte	0x01, 0x52
	.zero		2


	//----- nvinfo : EIATTR_MAXREG_COUNT
	.align		4
        /*002c*/ 	.byte	0x03, 0x1b
        /*002e*/ 	.short	0x00ff


	//----- nvinfo : EIATTR_NUM_BARRIERS
	.align		4
        /*0030*/ 	.byte	0x02, 0x4c
        /*0032*/ 	.byte	0x07
	.zero		1


	//----- nvinfo : EIATTR_EXTERNS
	.align		4
        /*0034*/ 	.byte	0x04, 0x0f
        /*0036*/ 	.short	(.L_37 - .L_36)


	//   ....[0]....
	.align		4
.L_36:
        /*0038*/ 	.word	index@(__assertfail)


	//----- nvinfo : EIATTR_MERCURY_ISA_VERSION
	.align		4
.L_37:
        /*003c*/ 	.byte	0x03, 0x5f
        /*003e*/ 	.short	0x0101


	//----- nvinfo : EIATTR_INT_WARP_WIDE_INSTR_OFFSETS
	.align		4
        /*0040*/ 	.byte	0x04, 0x31
        /*0042*/ 	.short	(.L_39 - .L_38)


	//   ....[0]....
.L_38:
        /*0044*/ 	.word	0x00000d60


	//   ....[1]....
        /*0048*/ 	.word	0x00000e00


	//   ....[2]....
        /*004c*/ 	.word	0x00004700


	//   ....[3]....
        /*0050*/ 	.word	0x00004730


	//   ....[4]....
        /*0054*/ 	.word	0x00004750


	//   ....[5]....
        /*0058*/ 	.word	0x00005280


	//   ....[6]....
        /*005c*/ 	.word	0x00005310


	//   ....[7]....
        /*0060*/ 	.word	0x000053d0


	//   ....[8]....
        /*0064*/ 	.word	0x00005440


	//   ....[9]....
        /*0068*/ 	.word	0x000054f0


	//   ....[10]....
        /*006c*/ 	.word	0x000055b0


	//   ....[11]....
        /*0070*/ 	.word	0x00005620


	//   ....[12]....
        /*0074*/ 	.word	0x000056d0


	//   ....[13]....
        /*0078*/ 	.word	0x00005780


	//   ....[14]....
        /*007c*/ 	.word	0x000057f0


	//   ....[15]....
        /*0080*/ 	.word	0x000058a0


	//   ....[16]....
        /*0084*/ 	.word	0x00005970


	//   ....[17]....
        /*0088*/ 	.word	0x000059e0


	//   ....[18]....
        /*008c*/ 	.word	0x00005aa0


	//   ....[19]....
        /*0090*/ 	.word	0x00005b50


	//   ....[20]....
        /*0094*/ 	.word	0x00005bc0


	//   ....[21]....
        /*0098*/ 	.word	0x00005c80


	//   ....[22]....
        /*009c*/ 	.word	0x00005d30


	//   ....[23]....
        /*00a0*/ 	.word	0x00005da0


	//   ....[24]....
        /*00a4*/ 	.word	0x00005e60


	//   ....[25]....
        /*00a8*/ 	.word	0x00005f00


	//   ....[26]....
        /*00ac*/ 	.word	0x00005f90


	//   ....[27]....
        /*00b0*/ 	.word	0x00006060


	//   ....[28]....
        /*00b4*/ 	.word	0x00006160


	//----- nvinfo : EIATTR_COOP_GROUP_MASK_REGIDS
	.align		4
.L_39:
        /*00b8*/ 	.byte	0x04, 0x29
        /*00ba*/ 	.short	(.L_41 - .L_40)


	//   ....[0]....
.L_40:
        /*00bc*/ 	.word	0xffffffff


	//   ....[1]....
        /*00c0*/ 	.word	0xffffffff


	//   ....[2]....
        /*00c4*/ 	.word	0xffffffff


	//   ....[3]....
        /*00c8*/ 	.word	0xffffffff


	//   ....[4]....
        /*00cc*/ 	.word	0xffffffff


	//   ....[5]....
        /*00d0*/ 	.word	0xffffffff


	//   ....[6]....
        /*00d4*/ 	.word	0xffffffff


	//   ....[7]....
        /*00d8*/ 	.word	0xffffffff


	//   ....[8]....
        /*00dc*/ 	.word	0xffffffff


	//   ....[9]....
        /*00e0*/ 	.word	0xffffffff


	//   ....[10]....
        /*00e4*/ 	.word	0xffffffff


	//   ....[11]....
        /*00e8*/ 	.word	0xffffffff


	//   ....[12]....
        /*00ec*/ 	.word	0xffffffff


	//   ....[13]....
        /*00f0*/ 	.word	0xffffffff


	//----- nvinfo : EIATTR_COOP_GROUP_INSTR_OFFSETS
	.align		4
.L_41:
        /*00f4*/ 	.byte	0x04, 0x28
        /*00f6*/ 	.short	(.L_43 - .L_42)


	//   ....[0]....
.L_42:
        /*00f8*/ 	.word	0x000000b0


	//   ....[1]....
        /*00fc*/ 	.word	0x00000510


	//   ....[2]....
        /*0100*/ 	.word	0x000006d0


	//   ....[3]....
        /*0104*/ 	.word	0x00000860


	//   ....[4]....
        /*0108*/ 	.word	0x00000950


	//   ....[5]....
        /*010c*/ 	.word	0x00000ab0


	//   ....[6]....
        /*0110*/ 	.word	0x00000c40


	//   ....[7]....
        /*0114*/ 	.word	0x00000e80


	//   ....[8]....
        /*0118*/ 	.word	0x00002460


	//   ....[9]....
        /*011c*/ 	.word	0x00003320


	//   ....[10]....
        /*0120*/ 	.word	0x000037f0


	//   ....[11]....
        /*0124*/ 	.word	0x00003820


	//   ....[12]....
        /*0128*/ 	.word	0x00004600


	//   ....[13]....
        /*012c*/ 	.word	0x00004810


	//----- nvinfo : EIATTR_VRC_CTA_INIT_COUNT
	.align		4
.L_43:
        /*0130*/ 	.byte	0x02, 0x4a
        /*0132*/ 	.byte	0x80
	.zero		1


	//----- nvinfo : EIATTR_SYSCALL_OFFSETS
	.align		4
        /*0134*/ 	.byte	0x04, 0x46
        /*0136*/ 	.short	(.L_45 - .L_44)


	//   ....[0]....
.L_44:
        /*0138*/ 	.word	0x00006d40


	//   ....[1]....
        /*013c*/ 	.word	0x00006e30


	//   ....[2]....
        /*0140*/ 	.word	0x00007580


	//   ....[3]....
        /*0144*/ 	.word	0x00007d40


	//   ....[4]....
        /*0148*/ 	.word	0x000084e0


	//   ....[5]....
        /*014c*/ 	.word	0x00008cd0


	//   ....[6]....
        /*0150*/ 	.word	0x000094c0


	//   ....[7]....
        /*0154*/ 	.word	0x00009cd0


	//   ....[8]....
        /*0158*/ 	.word	0x0000a4c0


	//   ....[9]....
        /*015c*/ 	.word	0x0000ac60


	//----- nvinfo : EIATTR_MBARRIER_INSTR_OFFSETS
	.align		4
.L_45:
        /*0160*/ 	.byte	0x04, 0x39
        /*0162*/ 	.short	(.L_47 - .L_46)


	//   ....[0]....
.L_46:
        /*0164*/ 	.word	0x00000640
        /*0168*/ 	.word	0x000000ff
        /*016c*/ 	.word	0x00000000
        /*0170*/ 	.short	0x0100
        /*0172*/ 	.byte	0x04
	.zero		1


	//   ....[1]....
        /*0174*/ 	.word	0x00000650
        /*0178*/ 	.word	0x000000ff
        /*017c*/ 	.word	0x00000020
        /*0180*/ 	.short	0x0100
        /*0182*/ 	.byte	0x04
	.zero		1


	//   ....[2]....
        /*0184*/ 	.word	0x00000660
        /*0188*/ 	.word	0x000000ff
        /*018c*/ 	.word	0x00000008
        /*0190*/ 	.short	0x0100
        /*0192*/ 	.byte	0x04
	.zero		1


	//   ....[3]....
        /*0194*/ 	.word	0x00000670
        /*0198*/ 	.word	0x000000ff
        /*019c*/ 	.word	0x00000028
        /*01a0*/ 	.short	0x0100
        /*01a2*/ 	.byte	0x04
	.zero		1


	//   ....[4]....
        /*01a4*/ 	.word	0x00000680
        /*01a8*/ 	.word	0x000000ff
        /*01ac*/ 	.word	0x00000010
        /*01b0*/ 	.short	0x0100
        /*01b2*/ 	.byte	0x04
	.zero		1


	//   ....[5]....
        /*01b4*/ 	.word	0x00000690
        /*01b8*/ 	.word	0x000000ff
        /*01bc*/ 	.word	0x00000030
        /*01c0*/ 	.short	0x0100
        /*01c2*/ 	.byte	0x04
	.zero		1


	//   ....[6]....
        /*01c4*/ 	.word	0x000006a0
        /*01c8*/ 	.word	0x000000ff
        /*01cc*/ 	.word	0x00000018
        /*01d0*/ 	.short	0x0100
        /*01d2*/ 	.byte	0x04
	.zero		1


	//   ....[7]....
        /*01d4*/ 	.word	0x000006b0
        /*01d8*/ 	.word	0x000000ff
        /*01dc*/ 	.word	0x00000038
        /*01e0*/ 	.short	0x0100
        /*01e2*/ 	.byte	0x04
	.zero		1


	//   ....[8]....
        /*01e4*/ 	.word	0x000007d0
        /*01e8*/ 	.word	0x000000ff
        /*01ec*/ 	.word	0x00000040
        /*01f0*/ 	.short	0x0100
        /*01f2*/ 	.byte	0x04
	.zero		1


	//   ....[9]....
        /*01f4*/ 	.word	0x000007e0
        /*01f8*/ 	.word	0x000000ff
        /*01fc*/ 	.word	0x00000060
        /*0200*/ 	.short	0x0100
        /*0202*/ 	.byte	0x04
	.zero		1


	//   ....[10]....
        /*0204*/ 	.word	0x000007f0
        /*0208*/ 	.word	0x000000ff
        /*020c*/ 	.word	0x00000048
        /*0210*/ 	.short	0x0100
        /*0212*/ 	.byte	0x04
	.zero		1


	//   ....[11]....
        /*0214*/ 	.word	0x00000800
        /*0218*/ 	.word	0x000000ff
        /*021c*/ 	.word	0x00000068
        /*0220*/ 	.short	0x0100
        /*0222*/ 	.byte	0x04
	.zero		1


	//   ....[12]....
        /*0224*/ 	.word	0x00000810
        /*0228*/ 	.word	0x000000ff
        /*022c*/ 	.word	0x00000050
        /*0230*/ 	.short	0x0100
        /*0232*/ 	.byte	0x04
	.zero		1


	//   ....[13]....
        /*0234*/ 	.word	0x00000820
        /*0238*/ 	.word	0x000000ff
        /*023c*/ 	.word	0x00000070
        /*0240*/ 	.short	0x0100
        /*0242*/ 	.byte	0x04
	.zero		1


	//   ....[14]....
        /*0244*/ 	.word	0x00000830
        /*0248*/ 	.word	0x000000ff
        /*024c*/ 	.word	0x00000058
        /*0250*/ 	.short	0x0100
        /*0252*/ 	.byte	0x04
	.zero		1


	//   ....[15]....
        /*0254*/ 	.word	0x00000840
        /*0258*/ 	.word	0x000000ff
        /*025c*/ 	.word	0x00000078
        /*0260*/ 	.short	0x0100
        /*0262*/ 	.byte	0x04
	.zero		1


	//   ....[16]....
        /*0264*/ 	.word	0x00000920
        /*0268*/ 	.word	0x000000ff
        /*026c*/ 	.word	0x00000080
        /*0270*/ 	.short	0x0100
        /*0272*/ 	.byte	0x06
	.zero		1


	//   ....[17]....
        /*0274*/ 	.word	0x00000930
        /*0278*/ 	.word	0x000000ff
        /*027c*/ 	.word	0x00000088
        /*0280*/ 	.short	0x0100
        /*0282*/ 	.byte	0x06
	.zero		1


	//   ....[18]....
        /*0284*/ 	.word	0x00000a60
        /*0288*/ 	.word	0x000000ff
        /*028c*/ 	.word	0x00000090
        /*0290*/ 	.short	0x0100
        /*0292*/ 	.byte	0x06
	.zero		1


	//   ....[19]....
        /*0294*/ 	.word	0x00000a70
        /*0298*/ 	.word	0x000000ff
        /*029c*/ 	.word	0x000000a0
        /*02a0*/ 	.short	0x0100
        /*02a2*/ 	.byte	0x06
	.zero		1


	//   ....[20]....
        /*02a4*/ 	.word	0x00000a80
        /*02a8*/ 	.word	0x000000ff
        /*02ac*/ 	.word	0x00000098
        /*02b0*/ 	.short	0x0100
        /*02b2*/ 	.byte	0x06
	.zero		1


	//   ....[21]....
        /*02b4*/ 	.word	0x00000a90
        /*02b8*/ 	.word	0x000000ff
        /*02bc*/ 	.word	0x000000a8
        /*02c0*/ 	.short	0x0100
        /*02c2*/ 	.byte	0x06
	.zero		1


	//   ....[22]....
        /*02c4*/ 	.word	0x00000bb0
        /*02c8*/ 	.word	0x000000ff
        /*02cc*/ 	.word	0x000000b0
        /*02d0*/ 	.short	0x0100
        /*02d2*/ 	.byte	0x04
	.zero		1


	//   ....[23]....
        /*02d4*/ 	.word	0x00000bc0
        /*02d8*/ 	.word	0x000000ff
        /*02dc*/ 	.word	0x000000d0
        /*02e0*/ 	.short	0x0100
        /*02e2*/ 	.byte	0x04
	.zero		1


	//   ....[24]....
        /*02e4*/ 	.word	0x00000bd0
        /*02e8*/ 	.word	0x000000ff
        /*02ec*/ 	.word	0x000000b8
        /*02f0*/ 	.short	0x0100
        /*02f2*/ 	.byte	0x04
	.zero		1


	//   ....[25]....
        /*02f4*/ 	.word	0x00000be0
        /*02f8*/ 	.word	0x000000ff
        /*02fc*/ 	.word	0x000000d8
        /*0300*/ 	.short	0x0100
        /*0302*/ 	.byte	0x04
	.zero		1


	//   ....[26]....
        /*0304*/ 	.word	0x00000bf0
        /*0308*/ 	.word	0x000000ff
        /*030c*/ 	.word	0x000000c0
        /*0310*/ 	.short	0x0100
        /*0312*/ 	.byte	0x04
	.zero		1


	//   ....[27]....
        /*0314*/ 	.word	0x00000c00
        /*0318*/ 	.word	0x000000ff
        /*031c*/ 	.word	0x000000e0
        /*0320*/ 	.short	0x0100
        /*0322*/ 	.byte	0x04
	.zero		1


	//   ....[28]....
        /*0324*/ 	.word	0x00000c10
        /*0328*/ 	.word	0x000000ff
        /*032c*/ 	.word	0x000000c8
        /*0330*/ 	.short	0x0100
        /*0332*/ 	.byte	0x04
	.zero		1


	//   ....[29]....
        /*0334*/ 	.word	0x00000c20
        /*0338*/ 	.word	0x000000ff
        /*033c*/ 	.word	0x000000e8
        /*0340*/ 	.short	0x0100
        /*0342*/ 	.byte	0x04
	.zero		1


	//   ....[30]....
        /*0344*/ 	.word	0x00000d10
        /*0348*/ 	.word	0x000000ff
        /*034c*/ 	.word	0x000000f0
        /*0350*/ 	.short	0x0100
        /*0352*/ 	.byte	0x04
	.zero		1


	//   ....[31]....
        /*0354*/ 	.word	0x00000d20
        /*0358*/ 	.word	0x000000ff
        /*035c*/ 	.word	0x00000100
        /*0360*/ 	.short	0x0100
        /*0362*/ 	.byte	0x04
	.zero		1


	//   ....[32]....
        /*0364*/ 	.word	0x00000d30
        /*0368*/ 	.word	0x000000ff
        /*036c*/ 	.word	0x000000f8
        /*0370*/ 	.short	0x0100
        /*0372*/ 	.byte	0x04
	.zero		1


	//   ....[33]....
        /*0374*/ 	.word	0x00000d40
        /*0378*/ 	.word	0x000000ff
        /*037c*/ 	.word	0x00000108
        /*0380*/ 	.short	0x0100
        /*0382*/ 	.byte	0x04
	.zero		1


	//   ....[34]....
        /*0384*/ 	.word	0x00000e40
        /*0388*/ 	.word	0x000000ff
        /*038c*/ 	.word	0x00000110
        /*0390*/ 	.short	0x0100
        /*0392*/ 	.byte	0x06
	.zero		1


	//   ....[35]....
        /*0394*/ 	.word	0x00001ab0
        /*0398*/ 	.word	0x00000000
        /*039c*/ 	.word	0x00000100
        /*03a0*/ 	.short	0x010a
        /*03a2*/ 	.byte	0xff
	.zero		1


	//   ....[36]....
        /*03a4*/ 	.word	0x00001ae0
        /*03a8*/ 	.word	0x00000000
        /*03ac*/ 	.word	0x000000f0
        /*03b0*/ 	.short	0x0101
        /*03b2*/ 	.byte	0xff
	.zero		1


	//   ....[37]....
        /*03b4*/ 	.word	0x00001ba0
        /*03b8*/ 	.word	0x000000ff
        /*03bc*/ 	.word	0x00000020
        /*03c0*/ 	.short	0x010a
        /*03c2*/ 	.byte	0x04
	.zero		1


	//   ....[38]....
        /*03c4*/ 	.word	0x00001c70
        /*03c8*/ 	.word	0x000000ff
        /*03cc*/ 	.word	0x00000020
        /*03d0*/ 	.short	0x010a
        /*03d2*/ 	.byte	0x21
	.zero		1


	//   ....[39]....
        /*03d4*/ 	.word	0x00001e20
        /*03d8*/ 	.word	0x000000ff
        /*03dc*/ 	.word	0x00000020
        /*03e0*/ 	.short	0x010a
        /*03e2*/ 	.byte	0x05
	.zero		1


	//   ....[40]....
        /*03e4*/ 	.word	0x00002000
        /*03e8*/ 	.word	0x000000ff
        /*03ec*/ 	.word	0x00000088
        /*03f0*/ 	.short	0x0101
        /*03f2*/ 	.byte	0x0e
	.zero		1


	//   ....[41]....
        /*03f4*/ 	.word	0x00002020
        /*03f8*/ 	.word	0x000000ff
        /*03fc*/ 	.word	0x00000020
        /*0400*/ 	.short	0x010a
        /*0402*/ 	.byte	0x04
	.zero		1


	//   ....[42]....
        /*0404*/ 	.word	0x000020a0
        /*0408*/ 	.word	0x000000ff
        /*040c*/ 	.word	0x00000020
        /*0410*/ 	.short	0x010a
        /*0412*/ 	.byte	0x07
	.zero		1


	//   ....[43]....
        /*0414*/ 	.word	0x000021e0
        /*0418*/ 	.word	0x000000ff
        /*041c*/ 	.word	0x00000020
        /*0420*/ 	.short	0x010a
        /*0422*/ 	.byte	0x04
	.zero		1


	//   ....[44]....
        /*0424*/ 	.word	0x00002490
        /*0428*/ 	.word	0x00000003
        /*042c*/ 	.word	0x00000090
        /*0430*/ 	.short	0x010a
        /*0432*/ 	.byte	0xff
	.zero		1


	//   ....[45]....
        /*0434*/ 	.word	0x000025e0
        /*0438*/ 	.word	0x00000000
        /*043c*/ 	.word	0x00000000
        /*0440*/ 	.short	0x0101
        /*0442*/ 	.byte	0xff
	.zero		1


	//   ....[46]....
        /*0444*/ 	.word	0x00002ba0
        /*0448*/ 	.word	0x000000ff
        /*044c*/ 	.word	0x00000000
        /*0450*/ 	.short	0x010a
        /*0452*/ 	.byte	0x04
	.zero		1


	//   ....[47]....
        /*0454*/ 	.word	0x00002c30
        /*0458*/ 	.word	0x000000ff
        /*045c*/ 	.word	0x00000000
        /*0460*/ 	.short	0x010a
        /*0462*/ 	.byte	0x05
	.zero		1


	//   ....[48]....
        /*0464*/ 	.word	0x00002cc0
        /*0468*/ 	.word	0x000000ff
        /*046c*/ 	.word	0x00000000
        /*0470*/ 	.short	0x010a
        /*0472*/ 	.byte	0x05
	.zero		1


	//   ....[49]....
        /*0474*/ 	.word	0x00002d60
        /*0478*/ 	.word	0x00000000
        /*047c*/ 	.word	0x00000000
        /*0480*/ 	.short	0x010a
        /*0482*/ 	.byte	0xff
	.zero		1


	//   ....[50]....
        /*0484*/ 	.word	0x00002e80
        /*0488*/ 	.word	0x00000002
        /*048c*/ 	.word	0x000000f0
        /*0490*/ 	.short	0x010a
        /*0492*/ 	.byte	0xff
	.zero		1


	//   ....[51]....
        /*0494*/ 	.word	0x00002ef0
        /*0498*/ 	.word	0x00000002
        /*049c*/ 	.word	0x00000000
        /*04a0*/ 	.short	0x0101
        /*04a2*/ 	.byte	0xff
	.zero		1


	//   ....[52]....
        /*04a4*/ 	.word	0x00002f10
        /*04a8*/ 	.word	0x000000ff
        /*04ac*/ 	.word	0x000000a0
        /*04b0*/ 	.short	0x010a
        /*04b2*/ 	.byte	0x04
	.zero		1


	//   ....[53]....
        /*04b4*/ 	.word	0x00003030
        /*04b8*/ 	.word	0x00000002
        /*04bc*/ 	.word	0x00000090
        /*04c0*/ 	.short	0x010a
        /*04c2*/ 	.byte	0xff
	.zero		1


	//   ....[54]....
        /*04c4*/ 	.word	0x00003130
        /*04c8*/ 	.word	0x00000002
        /*04cc*/ 	.word	0x00000000
        /*04d0*/ 	.short	0x0101
        /*04d2*/ 	.byte	0xff
	.zero		1


	//   ....[55]....
        /*04d4*/ 	.word	0x000031c0
        /*04d8*/ 	.word	0x000000ff
        /*04dc*/ 	.word	0x000000a0
        /*04e0*/ 	.short	0x0106
        /*04e2*/ 	.byte	0x04
	.zero		1


	//   ....[56]....
        /*04e4*/ 	.word	0x000031e0
        /*04e8*/ 	.word	0x000000ff
        /*04ec*/ 	.word	0x000000a0
        /*04f0*/ 	.short	0x010a
        /*04f2*/ 	.byte	0x04
	.zero		1


	//   ....[57]....
        /*04f4*/ 	.word	0x00003270
        /*04f8*/ 	.word	0x000000ff
        /*04fc*/ 	.word	0x000000a0
        /*0500*/ 	.short	0x0106
        /*0502*/ 	.byte	0x07
	.zero		1


	//   ....[58]....
        /*0504*/ 	.word	0x000032b0
        /*0508*/ 	.word	0x00000000
        /*050c*/ 	.word	0x000000a0
        /*0510*/ 	.short	0x010a
        /*0512*/ 	.byte	0xff
	.zero		1


	//   ....[59]....
        /*0514*/ 	.word	0x000034f0
        /*0518*/ 	.word	0x000000ff
        /*051c*/ 	.word	0x00000008
        /*0520*/ 	.short	0x010a
        /*0522*/ 	.byte	0x05
	.zero		1


	//   ....[60]....
        /*0524*/ 	.word	0x00003510
        /*0528*/ 	.word	0x000000ff
        /*052c*/ 	.word	0x00000008
        /*0530*/ 	.short	0x010a
        /*0532*/ 	.byte	0x05
	.zero		1


	//   ....[61]....
        /*0534*/ 	.word	0x000036a0
        /*0538*/ 	.word	0x000000ff
        /*053c*/ 	.word	0x00000008
        /*0540*/ 	.short	0x010a
        /*0542*/ 	.byte	0x05
	.zero		1


	//   ....[62]....
        /*0544*/ 	.word	0x000036c0
        /*0548*/ 	.word	0x000000ff
        /*054c*/ 	.word	0x00000008
        /*0550*/ 	.short	0x010a
        /*0552*/ 	.byte	0x05
	.zero		1


	//   ....[63]....
        /*0554*/ 	.word	0x00003780
        /*0558*/ 	.word	0x000000ff
        /*055c*/ 	.word	0x00000000
        /*0560*/ 	.short	0x0101
        /*0562*/ 	.byte	0x04
	.zero		1


	//   ....[64]....
        /*0564*/ 	.word	0x00003b40
        /*0568*/ 	.word	0x00000000
        /*056c*/ 	.word	0x00000090
        /*0570*/ 	.short	0x010a
        /*0572*/ 	.byte	0xff
	.zero		1


	//   ....[65]....
        /*0574*/ 	.word	0x00003c00
        /*0578*/ 	.word	0x00000000
        /*057c*/ 	.word	0x00000000
        /*0580*/ 	.short	0x0101
        /*0582*/ 	.byte	0xff
	.zero		1


	//   ....[66]....
        /*0584*/ 	.word	0x00003cc0
        /*0588*/ 	.word	0x000000ff
        /*058c*/ 	.word	0x00000000
        /*0590*/ 	.short	0x010a
        /*0592*/ 	.byte	0x04
	.zero		1


	//   ....[67]....
        /*0594*/ 	.word	0x00003cd0
        /*0598*/ 	.word	0x000000ff
        /*059c*/ 	.word	0x000000d0
        /*05a0*/ 	.short	0x010a
        /*05a2*/ 	.byte	0x2e
	.zero		1


	//   ....[68]....
        /*05a4*/ 	.word	0x00003d80
        /*05a8*/ 	.word	0x000000ff
        /*05ac*/ 	.word	0x00000000
        /*05b0*/ 	.short	0x010a
        /*05b2*/ 	.byte	0x07
	.zero		1


	//   ....[69]....
        /*05b4*/ 	.word	0x00003eb0
        /*05b8*/ 	.word	0x000000ff
        /*05bc*/ 	.word	0x00000000
        /*05c0*/ 	.short	0x010a
        /*05c2*/ 	.byte	0x04
	.zero		1


	//   ....[70]....
        /*05c4*/ 	.word	0x000042f0
        /*05c8*/ 	.word	0x000000ff
        /*05cc*/ 	.word	0x00000000
        /*05d0*/ 	.short	0x010a
        /*05d2*/ 	.byte	0x04
	.zero		1


	//   ....[71]....
        /*05d4*/ 	.word	0x00004380
        /*05d8*/ 	.word	0x000000ff
        /*05dc*/ 	.word	0x00000000
        /*05e0*/ 	.short	0x010a
        /*05e2*/ 	.byte	0x05
	.zero		1


	//   ....[72]....
        /*05e4*/ 	.word	0x00004410
        /*05e8*/ 	.word	0x000000ff
        /*05ec*/ 	.word	0x00000000
        /*05f0*/ 	.short	0x010a
        /*05f2*/ 	.byte	0x05
	.zero		1


	//   ....[73]....
        /*05f4*/ 	.word	0x000044b0
        /*05f8*/ 	.word	0x00000000
        /*05fc*/ 	.word	0x00000000
        /*0600*/ 	.short	0x010a
        /*0602*/ 	.byte	0xff
	.zero		1


	//   ....[74]....
        /*0604*/ 	.word	0x000044f0
        /*0608*/ 	.word	0x00000000
        /*060c*/ 	.word	0x00000000
        /*0610*/ 	.short	0x010a
        /*0612*/ 	.byte	0xff
	.zero		1


	//   ....[75]....
        /*0614*/ 	.word	0x00004560
        /*0618*/ 	.word	0x000000ff
        /*061c*/ 	.word	0x00000000
        /*0620*/ 	.short	0x0101
        /*0622*/ 	.byte	0x04
	.zero		1


	//   ....[76]....
        /*0624*/ 	.word	0x000045a0
        /*0628*/ 	.word	0x000000ff
        /*062c*/ 	.word	0x00000110
        /*0630*/ 	.short	0x010a
        /*0632*/ 	.byte	0x29
	.zero		1


	//   ....[77]....
        /*0634*/ 	.word	0x000045f0
        /*0638*/ 	.word	0x000000ff
        /*063c*/ 	.word	0x00000000
        /*0640*/ 	.short	0x0101
        /*0642*/ 	.byte	0x04
	.zero		1


	//   ....[78]....
        /*0644*/ 	.word	0x00004a70
        /*0648*/ 	.word	0x0000000c
        /*064c*/ 	.word	0x00000090
        /*0650*/ 	.short	0x010a
        /*0652*/ 	.byte	0xff
	.zero		1


	//   ....[79]....
        /*0654*/ 	.word	0x00004be0
        /*0658*/ 	.word	0x00000000
        /*065c*/ 	.word	0x00000000
        /*0660*/ 	.short	0x0101
        /*0662*/ 	.byte	0xff
	.zero		1


	//   ....[80]....
        /*0664*/ 	.word	0x00005080
        /*0668*/ 	.word	0x000000ff
        /*066c*/ 	.word	0x00000088
        /*0670*/ 	.short	0x010a
        /*0672*/ 	.byte	0x15
	.zero		1


	//   ....[81]....
        /*0674*/ 	.word	0x00005200
        /*0678*/ 	.word	0x000000ff
        /*067c*/ 	.word	0x00000060
        /*0680*/ 	.short	0x010a
        /*0682*/ 	.byte	0x15
	.zero		1


	//   ....[82]....
        /*0684*/ 	.word	0x000053f0
        /*0688*/ 	.word	0x000000ff
        /*068c*/ 	.word	0x00000040
        /*0690*/ 	.short	0x010b
        /*0692*/ 	.byte	0x15
	.zero		1


	//   ....[83]....
        /*0694*/ 	.word	0x00005400
        /*0698*/ 	.word	0x000000ff
        /*069c*/ 	.word	0x00000000
        /*06a0*/ 	.short	0x0101
        /*06a2*/ 	.byte	0x06
	.zero		1


	//   ....[84]....
        /*06a4*/ 	.word	0x00005410
        /*06a8*/ 	.word	0x000000ff
        /*06ac*/ 	.word	0x00000068
        /*06b0*/ 	.short	0x010a
        /*06b2*/ 	.byte	0x15
	.zero		1


	//   ....[85]....
        /*06b4*/ 	.word	0x000055d0
        /*06b8*/ 	.word	0x000000ff
        /*06bc*/ 	.word	0x00000048
        /*06c0*/ 	.short	0x010b
        /*06c2*/ 	.byte	0x15
	.zero		1


	//   ....[86]....
        /*06c4*/ 	.word	0x000055e0
        /*06c8*/ 	.word	0x000000ff
        /*06cc*/ 	.word	0x00000000
        /*06d0*/ 	.short	0x0101
        /*06d2*/ 	.byte	0x07
	.zero		1


	//   ....[87]....
        /*06d4*/ 	.word	0x000055f0
        /*06d8*/ 	.word	0x000000ff
        /*06dc*/ 	.word	0x00000070
        /*06e0*/ 	.short	0x010a
        /*06e2*/ 	.byte	0x15
	.zero		1


	//   ....[88]....
        /*06e4*/ 	.word	0x000057a0
        /*06e8*/ 	.word	0x000000ff
        /*06ec*/ 	.word	0x00000050
        /*06f0*/ 	.short	0x010b
        /*06f2*/ 	.byte	0x15
	.zero		1


	//   ....[89]....
        /*06f4*/ 	.word	0x000057b0
        /*06f8*/ 	.word	0x000000ff
        /*06fc*/ 	.word	0x00000000
        /*0700*/ 	.short	0x0101
        /*0702*/ 	.byte	0x1d
	.zero		1


	//   ....[90]....
        /*0704*/ 	.word	0x000057c0
        /*0708*/ 	.word	0x000000ff
        /*070c*/ 	.word	0x00000078
        /*0710*/ 	.short	0x010a
        /*0712*/ 	.byte	0x15
	.zero		1


	//   ....[91]....
        /*0714*/ 	.word	0x00005990
        /*0718*/ 	.word	0x000000ff
        /*071c*/ 	.word	0x00000058
        /*0720*/ 	.short	0x010b
        /*0722*/ 	.byte	0x15
	.zero		1


	//   ....[92]....
        /*0724*/ 	.word	0x000059a0
        /*0728*/ 	.word	0x000000ff
        /*072c*/ 	.word	0x00000000
        /*0730*/ 	.short	0x0101
        /*0732*/ 	.byte	0x1e
	.zero		1


	//   ....[93]....
        /*0734*/ 	.word	0x000059b0
        /*0738*/ 	.word	0x000000ff
        /*073c*/ 	.word	0x00000060
        /*0740*/ 	.short	0x010a
        /*0742*/ 	.byte	0x15
	.zero		1


	//   ....[94]....
        /*0744*/ 	.word	0x00005b70
        /*0748*/ 	.word	0x000000ff
        /*074c*/ 	.word	0x00000040
        /*0750*/ 	.short	0x010b
        /*0752*/ 	.byte	0x15
	.zero		1


	//   ....[95]....
        /*0754*/ 	.word	0x00005b80
        /*0758*/ 	.word	0x000000ff
        /*075c*/ 	.word	0x00000000
        /*0760*/ 	.short	0x0101
        /*0762*/ 	.byte	0x06
	.zero		1


	//   ....[96]....
        /*0764*/ 	.word	0x00005b90
        /*0768*/ 	.word	0x000000ff
        /*076c*/ 	.word	0x00000068
        /*0770*/ 	.short	0x010a
        /*0772*/ 	.byte	0x15
	.zero		1


	//   ....[97]....
        /*0774*/ 	.word	0x00005d50
        /*0778*/ 	.word	0x000000ff
        /*077c*/ 	.word	0x00000048
        /*0780*/ 	.short	0x010b
        /*0782*/ 	.byte	0x15
	.zero		1


	//   ....[98]....
        /*0784*/ 	.word	0x00005d60
        /*0788*/ 	.word	0x000000ff
        /*078c*/ 	.word	0x00000000
        /*0790*/ 	.short	0x0101
        /*0792*/ 	.byte	0x07
	.zero		1


	//   ....[99]....
        /*0794*/ 	.word	0x00005d70
        /*0798*/ 	.word	0x000000ff
        /*079c*/ 	.word	0x00000070
        /*07a0*/ 	.short	0x010a
        /*07a2*/ 	.byte	0x15
	.zero		1


	//   ....[100]....
        /*07a4*/ 	.word	0x00005f20
        /*07a8*/ 	.word	0x000000ff
        /*07ac*/ 	.word	0x00000050
        /*07b0*/ 	.short	0x010b
        /*07b2*/ 	.byte	0x15
	.zero		1


	//   ....[101]....
        /*07b4*/ 	.word	0x00005f30
        /*07b8*/ 	.word	0x000000ff
        /*07bc*/ 	.word	0x00000000
        /*07c0*/ 	.short	0x0101
        /*07c2*/ 	.byte	0x1d
	.zero		1


	//   ....[102]....
        /*07c4*/ 	.word	0x00005f40
        /*07c8*/ 	.word	0x000000ff
        /*07cc*/ 	.word	0x00000078
        /*07d0*/ 	.short	0x010a
        /*07d2*/ 	.byte	0x15
	.zero		1


	//   ....[103]....
        /*07d4*/ 	.word	0x00006180
        /*07d8*/ 	.word	0x000000ff
        /*07dc*/ 	.word	0x00000058
        /*07e0*/ 	.short	0x010b
        /*07e2*/ 	.byte	0x15
	.zero		1


	//   ....[104]....
        /*07e4*/ 	.word	0x00006190
        /*07e8*/ 	.word	0x000000ff
        /*07ec*/ 	.word	0x00000000
        /*07f0*/ 	.short	0x0101
        /*07f2*/ 	.byte	0x1e
	.zero		1


	//   ....[105]....
        /*07f4*/ 	.word	0x000061c0
        /*07f8*/ 	.word	0x000000ff
        /*07fc*/ 	.word	0x00000060
        /*0800*/ 	.short	0x010a
        /*0802*/ 	.byte	0x15
	.zero		1


	//   ....[106]....
        /*0804*/ 	.word	0x000061e0
        /*0808*/ 	.word	0x000000ff
        /*080c*/ 	.word	0x00000068
        /*0810*/ 	.short	0x010a
        /*0812*/ 	.byte	0x15
	.zero		1


	//   ....[107]....
        /*0814*/ 	.word	0x00006200
        /*0818*/ 	.word	0x000000ff
        /*081c*/ 	.word	0x00000070
        /*0820*/ 	.short	0x010a
        /*0822*/ 	.byte	0x15
	.zero		1


	//   ....[108]....
        /*0824*/ 	.word	0x00006250
        /*0828*/ 	.word	0x00000002
        /*082c*/ 	.word	0x00000078
        /*0830*/ 	.short	0x010a
        /*0832*/ 	.byte	0xff
	.zero		1


	//   ....[109]....
        /*0834*/ 	.word	0x000065b0
        /*0838*/ 	.word	0x00000000
        /*083c*/ 	.word	0x00000090
        /*0840*/ 	.short	0x010a
        /*0842*/ 	.byte	0xff
	.zero		1


	//   ....[110]....
        /*0844*/ 	.word	0x00006680
        /*0848*/ 	.word	0x00000000
        /*084c*/ 	.word	0x00000000
        /*0850*/ 	.short	0x0101
        /*0852*/ 	.byte	0xff
	.zero		1


	//   ....[111]....
        /*0854*/ 	.word	0x00007250
        /*0858*/ 	.word	0x000000ff
        /*085c*/ 	.word	0x00000040
        /*0860*/ 	.short	0x010a
        /*0862*/ 	.byte	0x2b
	.zero		1


	//   ....[112]....
        /*0864*/ 	.word	0x00007280
        /*0868*/ 	.word	0x00000049
        /*086c*/ 	.word	0x000000b0
        /*0870*/ 	.short	0x010a
        /*0872*/ 	.byte	0xff
	.zero		1


	//   ....[113]....
        /*0874*/ 	.word	0x00007370
        /*0878*/ 	.word	0x000000ff
        /*087c*/ 	.word	0x00000040
        /*0880*/ 	.short	0x010a
        /*0882*/ 	.byte	0x2b
	.zero		1


	//   ....[114]....
        /*0884*/ 	.word	0x00007460
        /*0888*/ 	.word	0x00000049
        /*088c*/ 	.word	0x000000b0
        /*0890*/ 	.short	0x010a
        /*0892*/ 	.byte	0xff
	.zero		1


	//   ....[115]....
        /*0894*/ 	.word	0x00007a70
        /*0898*/ 	.word	0x00000000
        /*089c*/ 	.word	0x00000000
        /*08a0*/ 	.short	0x0101
        /*08a2*/ 	.byte	0xff
	.zero		1


	//   ....[116]....
        /*08a4*/ 	.word	0x00007a80
        /*08a8*/ 	.word	0x00000002
        /*08ac*/ 	.word	0x00000040
        /*08b0*/ 	.short	0x010a
        /*08b2*/ 	.byte	0xff
	.zero		1


	//   ....[117]....
        /*08b4*/ 	.word	0x00007b60
        /*08b8*/ 	.word	0x00000002
        /*08bc*/ 	.word	0x00000040
        /*08c0*/ 	.short	0x010a
        /*08c2*/ 	.byte	0xff
	.zero		1


	//   ....[118]....
        /*08c4*/ 	.word	0x00008210
        /*08c8*/ 	.word	0x00000010
        /*08cc*/ 	.word	0x00000000
        /*08d0*/ 	.short	0x0101
        /*08d2*/ 	.byte	0xff
	.zero		1


	//   ....[119]....
        /*08d4*/ 	.word	0x00008230
        /*08d8*/ 	.word	0x00000000
        /*08dc*/ 	.word	0x00000040
        /*08e0*/ 	.short	0x010a
        /*08e2*/ 	.byte	0xff
	.zero		1


	//   ....[120]....
        /*08e4*/ 	.word	0x00008300
        /*08e8*/ 	.word	0x00000000
        /*08ec*/ 	.word	0x00000040
        /*08f0*/ 	.short	0x010a
        /*08f2*/ 	.byte	0xff
	.zero		1


	//   ....[121]....
        /*08f4*/ 	.word	0x000089c0
        /*08f8*/ 	.word	0x00000010
        /*08fc*/ 	.word	0x00000000
        /*0900*/ 	.short	0x0101
        /*0902*/ 	.byte	0xff
	.zero		1


	//   ....[122]....
        /*0904*/ 	.word	0x000089e0
        /*0908*/ 	.word	0x00000000
        /*090c*/ 	.word	0x00000040
        /*0910*/ 	.short	0x010a
        /*0912*/ 	.byte	0xff
	.zero		1


	//   ....[123]....
        /*0914*/ 	.word	0x00008ab0
        /*0918*/ 	.word	0x00000000
        /*091c*/ 	.word	0x00000040
        /*0920*/ 	.short	0x010a
        /*0922*/ 	.byte	0xff
	.zero		1


	//   ....[124]....
        /*0924*/ 	.word	0x000091a0
        /*0928*/ 	.word	0x00000010
        /*092c*/ 	.word	0x00000000
        /*0930*/ 	.short	0x0101
        /*0932*/ 	.byte	0xff
	.zero		1


	//   ....[125]....
        /*0934*/ 	.word	0x000091c0
        /*0938*/ 	.word	0x00000000
        /*093c*/ 	.word	0x00000040
        /*0940*/ 	.short	0x010a
        /*0942*/ 	.byte	0xff
	.zero		1


	//   ....[126]....
        /*0944*/ 	.word	0x00009290
        /*0948*/ 	.word	0x00000000
        /*094c*/ 	.word	0x00000040
        /*0950*/ 	.short	0x010a
        /*0952*/ 	.byte	0xff
	.zero		1


	//   ....[127]....
        /*0954*/ 	.word	0x000099b0
        /*0958*/ 	.word	0x00000010
        /*095c*/ 	.word	0x00000000
        /*0960*/ 	.short	0x0101
        /*0962*/ 	.byte	0xff
	.zero		1


	//   ....[128]....
        /*0964*/ 	.word	0x000099d0
        /*0968*/ 	.word	0x00000000
        /*096c*/ 	.word	0x00000040
        /*0970*/ 	.short	0x010a
        /*0972*/ 	.byte	0xff
	.zero		1


	//   ....[129]....
        /*0974*/ 	.word	0x00009aa0
        /*0978*/ 	.word	0x00000000
        /*097c*/ 	.word	0x00000040
        /*0980*/ 	.short	0x010a
        /*0982*/ 	.byte	0xff
	.zero		1


	//   ....[130]....
        /*0984*/ 	.word	0x0000a1a0
        /*0988*/ 	.word	0x00000010
        /*098c*/ 	.word	0x00000000
        /*0990*/ 	.short	0x0101
        /*0992*/ 	.byte	0xff
	.zero		1


	//   ....[131]....
        /*0994*/ 	.word	0x0000a1c0
        /*0998*/ 	.word	0x00000000
        /*099c*/ 	.word	0x00000040
        /*09a0*/ 	.short	0x010a
        /*09a2*/ 	.byte	0xff
	.zero		1


	//   ....[132]....
        /*09a4*/ 	.word	0x0000a290
        /*09a8*/ 	.word	0x00000000
        /*09ac*/ 	.word	0x00000040
        /*09b0*/ 	.short	0x010a
        /*09b2*/ 	.byte	0xff
	.zero		1


	//   ....[133]....
        /*09b4*/ 	.word	0x0000a990
        /*09b8*/ 	.word	0x00000010
        /*09bc*/ 	.word	0x00000000
        /*09c0*/ 	.short	0x0101
        /*09c2*/ 	.byte	0xff
	.zero		1


	//   ....[134]....
        /*09c4*/ 	.word	0x0000a9b0
        /*09c8*/ 	.word	0x00000000
        /*09cc*/ 	.word	0x00000040
        /*09d0*/ 	.short	0x010a
        /*09d2*/ 	.byte	0xff
	.zero		1


	//   ....[135]....
        /*09d4*/ 	.word	0x0000aa80
        /*09d8*/ 	.word	0x00000000
        /*09dc*/ 	.word	0x00000040
        /*09e0*/ 	.short	0x010a
        /*09e2*/ 	.byte	0xff
	.zero		1


	//   ....[136]....
        /*09e4*/ 	.word	0x0000acf0
        /*09e8*/ 	.word	0x00000049
        /*09ec*/ 	.word	0x00000000
        /*09f0*/ 	.short	0x0101
        /*09f2*/ 	.byte	0xff
	.zero		1


	//   ....[137]....
        /*09f4*/ 	.word	0x0000b180
        /*09f8*/ 	.word	0x00000000
        /*09fc*/ 	.word	0x00000000
        /*0a00*/ 	.short	0x0101
        /*0a02*/ 	.byte	0xff
	.zero		1


	//   ....[138]....
        /*0a04*/ 	.word	0x0000b440
        /*0a08*/ 	.word	0x000000ff
        /*0a0c*/ 	.word	0x00000000
        /*0a10*/ 	.short	0x0101
        /*0a12*/ 	.byte	0x06
	.zero		1


	//   ....[139]....
        /*0a14*/ 	.word	0x0000b460
        /*0a18*/ 	.word	0x00000000
        /*0a1c*/ 	.word	0x00000100
        /*0a20*/ 	.short	0x010a
        /*0a22*/ 	.byte	0xff
	.zero		1


	//   ....[140]....
        /*0a24*/ 	.word	0x0000b4c0
        /*0a28*/ 	.word	0x00000000
        /*0a2c*/ 	.word	0x00000020
        /*0a30*/ 	.short	0x010a
        /*0a32*/ 	.byte	0xff
	.zero		1


	//   ....[141]....
        /*0a34*/ 	.word	0x0000b520
        /*0a38*/ 	.word	0x00000000
        /*0a3c*/ 	.word	0x00000020
        /*0a40*/ 	.short	0x010a
        /*0a42*/ 	.byte	0xff
	.zero		1


	//   ....[142]....
        /*0a44*/ 	.word	0x0000b570
        /*0a48*/ 	.word	0x00000003
        /*0a4c*/ 	.word	0x00000090
        /*0a50*/ 	.short	0x010a
        /*0a52*/ 	.byte	0xff
	.zero		1


	//   ....[143]....
        /*0a54*/ 	.word	0x0000b5d0
        /*0a58*/ 	.word	0x00000000
        /*0a5c*/ 	.word	0x00000000
        /*0a60*/ 	.short	0x010a
        /*0a62*/ 	.byte	0xff
	.zero		1


	//   ....[144]....
        /*0a64*/ 	.word	0x0000b630
        /*0a68*/ 	.word	0x00000000
        /*0a6c*/ 	.word	0x00000000
        /*0a70*/ 	.short	0x010a
        /*0a72*/ 	.byte	0xff
	.zero		1


	//   ....[145]....
        /*0a74*/ 	.word	0x0000b690
        /*0a78*/ 	.word	0x00000000
        /*0a7c*/ 	.word	0x00000000
        /*0a80*/ 	.short	0x010a
        /*0a82*/ 	.byte	0xff
	.zero		1


	//   ....[146]....
        /*0a84*/ 	.word	0x0000b6e0
        /*0a88*/ 	.word	0x00000002
        /*0a8c*/ 	.word	0x000000f0
        /*0a90*/ 	.short	0x010a
        /*0a92*/ 	.byte	0xff
	.zero		1


	//   ....[147]....
        /*0a94*/ 	.word	0x0000b740
        /*0a98*/ 	.word	0x00000002
        /*0a9c*/ 	.word	0x000000a0
        /*0aa0*/ 	.short	0x010a
        /*0aa2*/ 	.byte	0xff
	.zero		1


	//   ....[148]....
        /*0aa4*/ 	.word	0x0000b790
        /*0aa8*/ 	.word	0x00000002
        /*0aac*/ 	.word	0x00000090
        /*0ab0*/ 	.short	0x010a
        /*0ab2*/ 	.byte	0xff
	.zero		1


	//   ....[149]....
        /*0ab4*/ 	.word	0x0000b7f0
        /*0ab8*/ 	.word	0x00000000
        /*0abc*/ 	.word	0x000000a0
        /*0ac0*/ 	.short	0x010a
        /*0ac2*/ 	.byte	0xff
	.zero		1


	//   ....[150]....
        /*0ac4*/ 	.word	0x0000b850
        /*0ac8*/ 	.word	0x00000005
        /*0acc*/ 	.word	0x00000008
        /*0ad0*/ 	.short	0x010a
        /*0ad2*/ 	.byte	0xff
	.zero		1


	//   ....[151]....
        /*0ad4*/ 	.word	0x0000b940
        /*0ad8*/ 	.word	0x00000000
        /*0adc*/ 	.word	0x00000008
        /*0ae0*/ 	.short	0x010a
        /*0ae2*/ 	.byte	0xff
	.zero		1


	//   ....[152]....
        /*0ae4*/ 	.word	0x0000b990
        /*0ae8*/ 	.word	0x00000000
        /*0aec*/ 	.word	0x00000090
        /*0af0*/ 	.short	0x010a
        /*0af2*/ 	.byte	0xff
	.zero		1


	//   ....[153]....
        /*0af4*/ 	.word	0x0000b9f0
        /*0af8*/ 	.word	0x00000000
        /*0afc*/ 	.word	0x000000d0
        /*0b00*/ 	.short	0x010a
        /*0b02*/ 	.byte	0xff
	.zero		1


	//   ....[154]....
        /*0b04*/ 	.word	0x0000ba50
        /*0b08*/ 	.word	0x00000000
        /*0b0c*/ 	.word	0x00000000
        /*0b10*/ 	.short	0x010a
        /*0b12*/ 	.byte	0xff
	.zero		1


	//   ....[155]....
        /*0b14*/ 	.word	0x0000bab0
        /*0b18*/ 	.word	0x00000000
        /*0b1c*/ 	.word	0x00000000
        /*0b20*/ 	.short	0x010a
        /*0b22*/ 	.byte	0xff
	.zero		1


	//   ....[156]....
        /*0b24*/ 	.word	0x0000bb10
        /*0b28*/ 	.word	0x00000000
        /*0b2c*/ 	.word	0x00000000
        /*0b30*/ 	.short	0x010a
        /*0b32*/ 	.byte	0xff
	.zero		1


	//   ....[157]....
        /*0b34*/ 	.word	0x0000bb70
        /*0b38*/ 	.word	0x00000000
        /*0b3c*/ 	.word	0x00000000
        /*0b40*/ 	.short	0x010a
        /*0b42*/ 	.byte	0xff
	.zero		1


	//   ....[158]....
        /*0b44*/ 	.word	0x0000bbd0
        /*0b48*/ 	.word	0x00000000
        /*0b4c*/ 	.word	0x00000110
        /*0b50*/ 	.short	0x010a
        /*0b52*/ 	.byte	0xff
	.zero		1


	//   ....[159]....
        /*0b54*/ 	.word	0x0000bc20
        /*0b58*/ 	.word	0x0000000c
        /*0b5c*/ 	.word	0x00000090
        /*0b60*/ 	.short	0x010a
        /*0b62*/ 	.byte	0xff
	.zero		1


	//   ....[160]....
        /*0b64*/ 	.word	0x0000bc80
        /*0b68*/ 	.word	0x00000000
        /*0b6c*/ 	.word	0x00000088
        /*0b70*/ 	.short	0x010a
        /*0b72*/ 	.byte	0xff
	.zero		1


	//   ....[161]....
        /*0b74*/ 	.word	0x0000bce0
        /*0b78*/ 	.word	0x00000000
        /*0b7c*/ 	.word	0x00000060
        /*0b80*/ 	.short	0x010a
        /*0b82*/ 	.byte	0xff
	.zero		1


	//   ....[162]....
        /*0b84*/ 	.word	0x0000bd40
        /*0b88*/ 	.word	0x00000000
        /*0b8c*/ 	.word	0x00000068
        /*0b90*/ 	.short	0x010a
        /*0b92*/ 	.byte	0xff
	.zero		1


	//   ....[163]....
        /*0b94*/ 	.word	0x0000bda0
        /*0b98*/ 	.word	0x00000000
        /*0b9c*/ 	.word	0x00000070
        /*0ba0*/ 	.short	0x010a
        /*0ba2*/ 	.byte	0xff
	.zero		1


	//   ....[164]....
        /*0ba4*/ 	.word	0x0000be00
        /*0ba8*/ 	.word	0x00000000
        /*0bac*/ 	.word	0x00000078
        /*0bb0*/ 	.short	0x010a
        /*0bb2*/ 	.byte	0xff
	.zero		1


	//   ....[165]....
        /*0bb4*/ 	.word	0x0000be60
        /*0bb8*/ 	.word	0x00000000
        /*0bbc*/ 	.word	0x00000060
        /*0bc0*/ 	.short	0x010a
        /*0bc2*/ 	.byte	0xff
	.zero		1


	//   ....[166]....
        /*0bc4*/ 	.word	0x0000bec0
        /*0bc8*/ 	.word	0x00000000
        /*0bcc*/ 	.word	0x00000068
        /*0bd0*/ 	.short	0x010a
        /*0bd2*/ 	.byte	0xff
	.zero		1


	//   ....[167]....
        /*0bd4*/ 	.word	0x0000bf20
        /*0bd8*/ 	.word	0x00000000
        /*0bdc*/ 	.word	0x00000070
        /*0be0*/ 	.short	0x010a
        /*0be2*/ 	.byte	0xff
	.zero		1


	//   ....[168]....
        /*0be4*/ 	.word	0x0000bf80
        /*0be8*/ 	.word	0x00000000
        /*0bec*/ 	.word	0x00000078
        /*0bf0*/ 	.short	0x010a
        /*0bf2*/ 	.byte	0xff
	.zero		1


	//   ....[169]....
        /*0bf4*/ 	.word	0x0000bfe0
        /*0bf8*/ 	.word	0x00000000
        /*0bfc*/ 	.word	0x00000060
        /*0c00*/ 	.short	0x010a
        /*0c02*/ 	.byte	0xff
	.zero		1


	//   ....[170]....
        /*0c04*/ 	.word	0x0000c040
        /*0c08*/ 	.word	0x00000000
        /*0c0c*/ 	.word	0x00000068
        /*0c10*/ 	.short	0x010a
        /*0c12*/ 	.byte	0xff
	.zero		1


	//   ....[171]....
        /*0c14*/ 	.word	0x0000c0a0
        /*0c18*/ 	.word	0x00000002
        /*0c1c*/ 	.word	0x00000070
        /*0c20*/ 	.short	0x010a
        /*0c22*/ 	.byte	0xff
	.zero		1


	//   ....[172]....
        /*0c24*/ 	.word	0x0000c0f0
        /*0c28*/ 	.word	0x00000000
        /*0c2c*/ 	.word	0x00000090
        /*0c30*/ 	.short	0x010a
        /*0c32*/ 	.byte	0xff
	.zero		1


	//   ....[173]....
        /*0c34*/ 	.word	0x0000c150
        /*0c38*/ 	.word	0x00000002
        /*0c3c*/ 	.word	0x00000040
        /*0c40*/ 	.short	0x010a
        /*0c42*/ 	.byte	0xff
	.zero		1


	//   ....[174]....
        /*0c44*/ 	.word	0x0000c1a0
        /*0c48*/ 	.word	0x00000049
        /*0c4c*/ 	.word	0x000000b0
        /*0c50*/ 	.short	0x010a
        /*0c52*/ 	.byte	0xff
	.zero		1


	//   ....[175]....
        /*0c54*/ 	.word	0x0000c1f0
        /*0c58*/ 	.word	0x00000002
        /*0c5c*/ 	.word	0x00000040
        /*0c60*/ 	.short	0x010a
        /*0c62*/ 	.byte	0xff
	.zero		1


	//   ....[176]....
        /*0c64*/ 	.word	0x0000c240
        /*0c68*/ 	.word	0x00000000
        /*0c6c*/ 	.word	0x00000040
        /*0c70*/ 	.short	0x010a
        /*0c72*/ 	.byte	0xff
	.zero		1


	//   ....[177]....
        /*0c74*/ 	.word	0x0000c290
        /*0c78*/ 	.word	0x00000000
        /*0c7c*/ 	.word	0x00000040
        /*0c80*/ 	.short	0x010a
        /*0c82*/ 	.byte	0xff
	.zero		1


	//   ....[178]....
        /*0c84*/ 	.word	0x0000c2e0
        /*0c88*/ 	.word	0x00000000
        /*0c8c*/ 	.word	0x00000040
        /*0c90*/ 	.short	0x010a
        /*0c92*/ 	.byte	0xff
	.zero		1


	//   ....[179]....
        /*0c94*/ 	.word	0x0000c330
        /*0c98*/ 	.word	0x00000000
        /*0c9c*/ 	.word	0x00000040
        /*0ca0*/ 	.short	0x010a
        /*0ca2*/ 	.byte	0xff
	.zero		1


	//   ....[180]....
        /*0ca4*/ 	.word	0x0000c380
        /*0ca8*/ 	.word	0x00000000
        /*0cac*/ 	.word	0x00000040
        /*0cb0*/ 	.short	0x010a
        /*0cb2*/ 	.byte	0xff
	.zero		1


	//   ....[181]....
        /*0cb4*/ 	.word	0x0000c3d0
        /*0cb8*/ 	.word	0x00000000
        /*0cbc*/ 	.word	0x00000040
        /*0cc0*/ 	.short	0x010a
        /*0cc2*/ 	.byte	0xff
	.zero		1


	//----- nvinfo : EIATTR_NUM_MBARRIERS
	.align		4
.L_47:
        /*0cc4*/ 	.byte	0x03, 0x38
        /*0cc6*/ 	.short	0x0023


	//----- nvinfo : EIATTR_EXIT_INSTR_OFFSETS
	.align		4
        /*0cc8*/ 	.byte	0x04, 0x1c
        /*0cca*/ 	.short	(.L_49 - .L_48)


	//   ....[0]....
.L_48:
        /*0ccc*/ 	.word	0x00002d90


	//   ....[1]....
        /*0cd0*/ 	.word	0x00003280


	//   ....[2]....
        /*0cd4*/ 	.word	0x000032e0


	//   ....[3]....
        /*0cd8*/ 	.word	0x00004820


	//   ....[4]....
        /*0cdc*/ 	.word	0x00006280


	//   ....[5]....
        /*0ce0*/ 	.word	0x000062c0


	//   ....[6]....
        /*0ce4*/ 	.word	0x0000b340


	//   ....[7]....
        /*0ce8*/ 	.word	0x0000b3b0


	//   ....[8]....
        /*0cec*/ 	.word	0x0000b3e0


	//   ....[9]....
        /*0cf0*/ 	.word	0x0000b450


	//----- nvinfo : EIATTR_MAX_THREADS
	.align		4
.L_49:
        /*0cf4*/ 	.byte	0x04, 0x05
        /*0cf6*/ 	.short	(.L_51 - .L_50)
.L_50:
        /*0cf8*/ 	.word	0x00000100
        /*0cfc*/ 	.word	0x00000001
        /*0d00*/ 	.word	0x00000001


	//----- nvinfo : EIATTR_CRS_STACK_SIZE
	.align		4
.L_51:
        /*0d04*/ 	.byte	0x04, 0x1e
        /*0d06*/ 	.short	(.L_53 - .L_52)
.L_52:
        /*0d08*/ 	.word	0x00000000


	//----- nvinfo : EIATTR_CBANK_PARAM_SIZE
	.align		4
.L_53:
        /*0d0c*/ 	.byte	0x03, 0x19
        /*0d0e*/ 	.short	0x0800


	//----- nvinfo : EIATTR_PARAM_CBANK
	.align		4
        /*0d10*/ 	.byte	0x04, 0x0a
        /*0d12*/ 	.short	(.L_55 - .L_54)
	.align		4
.L_54:
        /*0d14*/ 	.word	index@(.nv.constant0._ZN7cutlass13device_kernelINS_4gemm6kernel13GemmUniversalIN4cute5tupleIJiiiiEEENS1_10collective13CollectiveMmaINS1_35MainloopSm100TmaUmmaWarpSpecializedILi4ELi2ELi4ENS5_IJNS4_1CILi2EEENSA_ILi4EEENSA_ILi1EEEEEEEENS5_IJNSA_ILi128EEENSA_ILi256EEENSA_ILi64EEEEEEfNS5_IJlSD_lEEEfSK_NS4_8TiledMMAINS4_8MMA_AtomIJNS4_23SM100_MMA_TF32_2x1SM_SSINS_10tfloat32_tESO_fLi128ELi256ELNS4_4UMMA5MajorE0ELSQ_0ELNSP_7ScaleInE0ELSR_0EEEEEENS4_6LayoutINS5_IJSD_SD_SD_EEENS5_IJNSA_ILi0EEESW_SW_EEEEENS5_IJNS4_10UnderscoreESZ_SZ_EEEEENS4_28SM100_TMA_2SM_LOAD_MULTICASTENS4_14ComposedLayoutINS4_7SwizzleILi3ELi4ELi3EEENS4_18smem_ptr_flag_bitsILi32EEENSU_INS5_IJNSA_ILi8EEENSA_ILi32EEEEEENS5_IJS19_SD_EEEEEEEvNS4_8identityENS4_18SM100_TMA_2SM_LOADES1D_vS1E_EENS_8epilogue10collective18CollectiveEpilogueINS1H_23Sm100TmaWarpSpecializedILi4ELi2ELi16ELb1ELb0EEEJNS5_IJSI_SH_SI_EEENS5_IJNSU_ISI_SD_EENSU_INS5_IJNSA_ILi16EEESB_EEENS5_IJSD_SG_EEEEEEEEfSK_fSK_NS1H_6fusion15FusionCallbacksIS1L_NS1T_17LinearCombinationIffffLNS_15FloatRoundStyleE2EEES1M_S1S_JEEENS4_5SM1004TMEM4LOAD26SM100_TMEM_LOAD_32dp32b16xENS4_13SM90_TMA_LOADENS13_INS14_ILi2ELi4ELi3EEES17_NSU_INS5_IJS18_S1O_EEENS5_IJS1O_SD_EEEEEEENS4_39AutoVectorizingCopyWithAssumedAlignmentILi128EEENS4_14SM90_TMA_STOREES28_S2A_S2A_EEEvvEEEEvNT_6ParamsE)
        /*0d18*/ 	.short	0x0380
        /*0d1a*/ 	.short	0x0800


	//----- nvinfo : EIATTR_SW_WAR
	.align		4
.L_55:
        /*0d1c*/ 	.byte	0x04, 0x36
        /*0d1e*/ 	.short	(.L_57 - .L_56)
.L_56:
        /*0d20*/ 	.word	0x00000008
.L_57:


//--------------------- .nv.callgraph             --------------------------
	.section	.nv.callgraph,"",@"SHT_CUDA_CALLGRAPH"
	.align	4
	.sectionentsize	8
	.align		4
        /*0000*/ 	.word	0x00000000
	.align		4
        /*0004*/ 	.word	0xffffffff
	.align		4
        /*0008*/ 	.word	index@(_ZN7cutlass13device_kernelINS_4gemm6kernel13GemmUniversalIN4cute5tupleIJiiiiEEENS1_10collective13CollectiveMmaINS1_35MainloopSm100TmaUmmaWarpSpecializedILi4ELi2ELi4ENS5_IJNS4_1CILi2EEENSA_ILi4EEENSA_ILi1EEEEEEEENS5_IJNSA_ILi128EEENSA_ILi256EEENSA_ILi64EEEEEEfNS5_IJlSD_lEEEfSK_NS4_8TiledMMAINS4_8MMA_AtomIJNS4_23SM100_MMA_TF32_2x1SM_SSINS_10tfloat32_tESO_fLi128ELi256ELNS4_4UMMA5MajorE0ELSQ_0ELNSP_7ScaleInE0ELSR_0EEEEEENS4_6LayoutINS5_IJSD_SD_SD_EEENS5_IJNSA_ILi0EEESW_SW_EEEEENS5_IJNS4_10UnderscoreESZ_SZ_EEEEENS4_28SM100_TMA_2SM_LOAD_MULTICASTENS4_14ComposedLayoutINS4_7SwizzleILi3ELi4ELi3EEENS4_18smem_ptr_flag_bitsILi32EEENSU_INS5_IJNSA_ILi8EEENSA_ILi32EEEEEENS5_IJS19_SD_EEEEEEEvNS4_8identityENS4_18SM100_TMA_2SM_LOADES1D_vS1E_EENS_8epilogue10collective18CollectiveEpilogueINS1H_23Sm100TmaWarpSpecializedILi4ELi2ELi16ELb1ELb0EEEJNS5_IJSI_SH_SI_EEENS5_IJNSU_ISI_SD_EENSU_INS5_IJNSA_ILi16EEESB_EEENS5_IJSD_SG_EEEEEEEEfSK_fSK_NS1H_6fusion15FusionCallbacksIS1L_NS1T_17LinearCombinationIffffLNS_15FloatRoundStyleE2EEES1M_S1S_JEEENS4_5SM1004TMEM4LOAD26SM100_TMEM_LOAD_32dp32b16xENS4_13SM90_TMA_LOADENS13_INS14_ILi2ELi4ELi3EEES17_NSU_INS5_IJS18_S1O_EEENS5_IJS1O_SD_EEEEEEENS4_39AutoVectorizingCopyWithAssumedAlignmentILi128EEENS4_14SM90_TMA_STOREES28_S2A_S2A_EEEvvEEEEvNT_6ParamsE)
	.align		4
        /*000c*/ 	.word	index@(__assertfail)
	.align		4
        /*0010*/ 	.word	0x00000000
	.align		4
        /*0014*/ 	.word	0xfffffffe
	.align		4
        /*0018*/ 	.word	0x00000000
	.align		4
        /*001c*/ 	.word	0xfffffffd
	.align		4
        /*0020*/ 	.word	0x00000000
	.align		4
        /*0024*/ 	.word	0xfffffffc


//--------------------- .nv.constant4             --------------------------
	.section	.nv.constant4,"a",@progbits
	.align	8
	.align		8
.nv.constant4:
        /*0000*/ 	.dword	__assertfail
	.align		8
        /*0008*/ 	.dword	__unnamed_1
	.align		8
        /*0010*/ 	.dword	__unnamed_2
	.align		8
        /*0018*/ 	.dword	_ZN40_INTERNAL_64ddaccb_4_k_cu_2348dd10_225924cuda3std3__45__cpo5beginE
	.align		8
        /*0020*/ 	.dword	_ZN40_INTERNAL_64ddaccb_4_k_cu_2348dd10_225924cuda3std3__45__cpo3endE
	.align		8
        /*0028*/ 	.dword	_ZN40_INTERNAL_64ddaccb_4_k_cu_2348dd10_225924cuda3std3__45__cpo6cbeginE
	.align		8
        /*0030*/ 	.dword	_ZN40_INTERNAL_64ddaccb_4_k_cu_2348dd10_225924cuda3std3__45__cpo4cendE
	.align		8
        /*0038*/ 	.dword	_ZN40_INTERNAL_64ddaccb_4_k_cu_2348dd10_225924cuda3std3__442_GLOBAL__N__64ddaccb_4_k_cu_2348dd10_225926ignoreE
	.align		8
        /*0040*/ 	.dword	_ZN40_INTERNAL_64ddaccb_4_k_cu_2348dd10_225924cuda3std3__419piecewise_constructE
	.align		8
        /*0048*/ 	.dword	_ZN40_INTERNAL_64ddaccb_4_k_cu_2348dd10_225924cuda3std3__48in_placeE
	.align		8
        /*0050*/ 	.dword	_ZN40_INTERNAL_64ddaccb_4_k_cu_2348dd10_225924cuda3std6ranges3__45__cpo4swapE
	.align		8
        /*0058*/ 	.dword	_ZN40_INTERNAL_64ddaccb_4_k_cu_2348dd10_225924cuda3std6ranges3__45__cpo9iter_moveE
	.align		8
        /*0060*/ 	.dword	_ZN40_INTERNAL_64ddaccb_4_k_cu_2348dd10_225924cute7productE
	.align		8
        /*0068*/ 	.dword	_ZN40_INTERNAL_64ddaccb_4_k_cu_2348dd10_225924cute1_E
	.align		8
        /*0070*/ 	.dword	$str$25
	.align		8
        /*0078*/ 	.dword	$str$26
	.align		8
        /*0080*/ 	.dword	$str$27
	.align		8
        /*0088*/ 	.dword	$str$28


//--------------------- .text._ZN7cutlass13device_kernelINS_4gemm6kernel13GemmUniversalIN4cute5tupleIJiiiiEEENS1_10collective13CollectiveMmaINS1_35MainloopSm100TmaUmmaWarpSpecializedILi4ELi2ELi4ENS5_IJNS4_1CILi2EEENSA_ILi4EEENSA_ILi1EEEEEEEENS5_IJNSA_ILi128EEENSA_ILi256EEENSA_ILi64EEEEEEfNS5_IJlSD_lEEEfSK_NS4_8TiledMMAINS4_8MMA_AtomIJNS4_23SM100_MMA_TF32_2x1SM_SSINS_10tfloat32_tESO_fLi128ELi256ELNS4_4UMMA5MajorE0ELSQ_0ELNSP_7ScaleInE0ELSR_0EEEEEENS4_6LayoutINS5_IJSD_SD_SD_EEENS5_IJNSA_ILi0EEESW_SW_EEEEENS5_IJNS4_10UnderscoreESZ_SZ_EEEEENS4_28SM100_TMA_2SM_LOAD_MULTICASTENS4_14ComposedLayoutINS4_7SwizzleILi3ELi4ELi3EEENS4_18smem_ptr_flag_bitsILi32EEENSU_INS5_IJNSA_ILi8EEENSA_ILi32EEEEEENS5_IJS19_SD_EEEEEEEvNS4_8identityENS4_18SM100_TMA_2SM_LOADES1D_vS1E_EENS_8epilogue10collective18CollectiveEpilogueINS1H_23Sm100TmaWarpSpecializedILi4ELi2ELi16ELb1ELb0EEEJNS5_IJSI_SH_SI_EEENS5_IJNSU_ISI_SD_EENSU_INS5_IJNSA_ILi16EEESB_EEENS5_IJSD_SG_EEEEEEEEfSK_fSK_NS1H_6fusion15FusionCallbacksIS1L_NS1T_17LinearCombinationIffffLNS_15FloatRoundStyleE2EEES1M_S1S_JEEENS4_5SM1004TMEM4LOAD26SM100_TMEM_LOAD_32dp32b16xENS4_13SM90_TMA_LOADENS13_INS14_ILi2ELi4ELi3EEES17_NSU_INS5_IJS18_S1O_EEENS5_IJS1O_SD_EEEEEEENS4_39AutoVectorizingCopyWithAssumedAlignmentILi128EEENS4_14SM90_TMA_STOREES28_S2A_S2A_EEEvvEEEEvNT_6ParamsE --------------------------
	.section	.text._ZN7cutlass13device_kernelINS_4gemm6kernel13GemmUniversalIN4cute5tupleIJiiiiEEENS1_10collective13CollectiveMmaINS1_35MainloopSm100TmaUmmaWarpSpecializedILi4ELi2ELi4ENS5_IJNS4_1CILi2EEENSA_ILi4EEENSA_ILi1EEEEEEEENS5_IJNSA_ILi128EEENSA_ILi256EEENSA_ILi64EEEEEEfNS5_IJlSD_lEEEfSK_NS4_8TiledMMAINS4_8MMA_AtomIJNS4_23SM100_MMA_TF32_2x1SM_SSINS_10tfloat32_tESO_fLi128ELi256ELNS4_4UMMA5MajorE0ELSQ_0ELNSP_7ScaleInE0ELSR_0EEEEEENS4_6LayoutINS5_IJSD_SD_SD_EEENS5_IJNSA_ILi0EEESW_SW_EEEEENS5_IJNS4_10UnderscoreESZ_SZ_EEEEENS4_28SM100_TMA_2SM_LOAD_MULTICASTENS4_14ComposedLayoutINS4_7SwizzleILi3ELi4ELi3EEENS4_18smem_ptr_flag_bitsILi32EEENSU_INS5_IJNSA_ILi8EEENSA_ILi32EEEEEENS5_IJS19_SD_EEEEEEEvNS4_8identityENS4_18SM100_TMA_2SM_LOADES1D_vS1E_EENS_8epilogue10collective18CollectiveEpilogueINS1H_23Sm100TmaWarpSpecializedILi4ELi2ELi16ELb1ELb0EEEJNS5_IJSI_SH_SI_EEENS5_IJNSU_ISI_SD_EENSU_INS5_IJNSA_ILi16EEESB_EEENS5_IJSD_SG_EEEEEEEEfSK_fSK_NS1H_6fusion15FusionCallbacksIS1L_NS1T_17LinearCombinationIffffLNS_15FloatRoundStyleE2EEES1M_S1S_JEEENS4_5SM1004TMEM4LOAD26SM100_TMEM_LOAD_32dp32b16xENS4_13SM90_TMA_LOADENS13_INS14_ILi2ELi4ELi3EEES17_NSU_INS5_IJS18_S1O_EEENS5_IJS1O_SD_EEEEEEENS4_39AutoVectorizingCopyWithAssumedAlignmentILi128EEENS4_14SM90_TMA_STOREES28_S2A_S2A_EEEvvEEEEvNT_6ParamsE,"ax",@progbits
	.align	128
.text._ZN7cutlass13device_kernelINS_4gemm6kernel13GemmUniversalIN4cute5tupleIJiiiiEEENS1_10collective13CollectiveMmaINS1_35MainloopSm100TmaUmmaWarpSpecializedILi4ELi2ELi4ENS5_IJNS4_1CILi2EEENSA_ILi4EEENSA_ILi1EEEEEEEENS5_IJNSA_ILi128EEENSA_ILi256EEENSA_ILi64EEEEEEfNS5_IJlSD_lEEEfSK_NS4_8TiledMMAINS4_8MMA_AtomIJNS4_23SM100_MMA_TF32_2x1SM_SSINS_10tfloat32_tESO_fLi128ELi256ELNS4_4UMMA5MajorE0ELSQ_0ELNSP_7ScaleInE0ELSR_0EEEEEENS4_6LayoutINS5_IJSD_SD_SD_EEENS5_IJNSA_ILi0EEESW_SW_EEEEENS5_IJNS4_10UnderscoreESZ_SZ_EEEEENS4_28SM100_TMA_2SM_LOAD_MULTICASTENS4_14ComposedLayoutINS4_7SwizzleILi3ELi4ELi3EEENS4_18smem_ptr_flag_bitsILi32EEENSU_INS5_IJNSA_ILi8EEENSA_ILi32EEEEEENS5_IJS19_SD_EEEEEEEvNS4_8identityENS4_18SM100_TMA_2SM_LOADES1D_vS1E_EENS_8epilogue10collective18CollectiveEpilogueINS1H_23Sm100TmaWarpSpecializedILi4ELi2ELi16ELb1ELb0EEEJNS5_IJSI_SH_SI_EEENS5_IJNSU_ISI_SD_EENSU_INS5_IJNSA_ILi16EEESB_EEENS5_IJSD_SG_EEEEEEEEfSK_fSK_NS1H_6fusion15FusionCallbacksIS1L_NS1T_17LinearCombinationIffffLNS_15FloatRoundStyleE2EEES1M_S1S_JEEENS4_5SM1004TMEM4LOAD26SM100_TMEM_LOAD_32dp32b16xENS4_13SM90_TMA_LOADENS13_INS14_ILi2ELi4ELi3EEES17_NSU_INS5_IJS18_S1O_EEENS5_IJS1O_SD_EEEEEEENS4_39AutoVectorizingCopyWithAssumedAlignmentILi128EEENS4_14SM90_TMA_STOREES28_S2A_S2A_EEEvvEEEEvNT_6ParamsE:
        .type           _ZN7cutlass13device_kernelINS_4gemm6kernel13GemmUniversalIN4cute5tupleIJiiiiEEENS1_10collective13CollectiveMmaINS1_35MainloopSm100TmaUmmaWarpSpecializedILi4ELi2ELi4ENS5_IJNS4_1CILi2EEENSA_ILi4EEENSA_ILi1EEEEEEEENS5_IJNSA_ILi128EEENSA_ILi256EEENSA_ILi64EEEEEEfNS5_IJlSD_lEEEfSK_NS4_8TiledMMAINS4_8MMA_AtomIJNS4_23SM100_MMA_TF32_2x1SM_SSINS_10tfloat32_tESO_fLi128ELi256ELNS4_4UMMA5MajorE0ELSQ_0ELNSP_7ScaleInE0ELSR_0EEEEEENS4_6LayoutINS5_IJSD_SD_SD_EEENS5_IJNSA_ILi0EEESW_SW_EEEEENS5_IJNS4_10UnderscoreESZ_SZ_EEEEENS4_28SM100_TMA_2SM_LOAD_MULTICASTENS4_14ComposedLayoutINS4_7SwizzleILi3ELi4ELi3EEENS4_18smem_ptr_flag_bitsILi32EEENSU_INS5_IJNSA_ILi8EEENSA_ILi32EEEEEENS5_IJS19_SD_EEEEEEEvNS4_8identityENS4_18SM100_TMA_2SM_LOADES1D_vS1E_EENS_8epilogue10collective18CollectiveEpilogueINS1H_23Sm100TmaWarpSpecializedILi4ELi2ELi16ELb1ELb0EEEJNS5_IJSI_SH_SI_EEENS5_IJNSU_ISI_SD_EENSU_INS5_IJNSA_ILi16EEESB_EEENS5_IJSD_SG_EEEEEEEEfSK_fSK_NS1H_6fusion15FusionCallbacksIS1L_NS1T_17LinearCombinationIffffLNS_15FloatRoundStyleE2EEES1M_S1S_JEEENS4_5SM1004TMEM4LOAD26SM100_TMEM_LOAD_32dp32b16xENS4_13SM90_TMA_LOADENS13_INS14_ILi2ELi4ELi3EEES17_NSU_INS5_IJS18_S1O_EEENS5_IJS1O_SD_EEEEEEENS4_39AutoVectorizingCopyWithAssumedAlignmentILi128EEENS4_14SM90_TMA_STOREES28_S2A_S2A_EEEvvEEEEvNT_6ParamsE,@function
        .size           _ZN7cutlass13device_kernelINS_4gemm6kernel13GemmUniversalIN4cute5tupleIJiiiiEEENS1_10collective13CollectiveMmaINS1_35MainloopSm100TmaUmmaWarpSpecializedILi4ELi2ELi4ENS5_IJNS4_1CILi2EEENSA_ILi4EEENSA_ILi1EEEEEEEENS5_IJNSA_ILi128EEENSA_ILi256EEENSA_ILi64EEEEEEfNS5_IJlSD_lEEEfSK_NS4_8TiledMMAINS4_8MMA_AtomIJNS4_23SM100_MMA_TF32_2x1SM_SSINS_10tfloat32_tESO_fLi128ELi256ELNS4_4UMMA5MajorE0ELSQ_0ELNSP_7ScaleInE0ELSR_0EEEEEENS4_6LayoutINS5_IJSD_SD_SD_EEENS5_IJNSA_ILi0EEESW_SW_EEEEENS5_IJNS4_10UnderscoreESZ_SZ_EEEEENS4_28SM100_TMA_2SM_LOAD_MULTICASTENS4_14ComposedLayoutINS4_7SwizzleILi3ELi4ELi3EEENS4_18smem_ptr_flag_bitsILi32EEENSU_INS5_IJNSA_ILi8EEENSA_ILi32EEEEEENS5_IJS19_SD_EEEEEEEvNS4_8identityENS4_18SM100_TMA_2SM_LOADES1D_vS1E_EENS_8epilogue10collective18CollectiveEpilogueINS1H_23Sm100TmaWarpSpecializedILi4ELi2ELi16ELb1ELb0EEEJNS5_IJSI_SH_SI_EEENS5_IJNSU_ISI_SD_EENSU_INS5_IJNSA_ILi16EEESB_EEENS5_IJSD_SG_EEEEEEEEfSK_fSK_NS1H_6fusion15FusionCallbacksIS1L_NS1T_17LinearCombinationIffffLNS_15FloatRoundStyleE2EEES1M_S1S_JEEENS4_5SM1004TMEM4LOAD26SM100_TMEM_LOAD_32dp32b16xENS4_13SM90_TMA_LOADENS13_INS14_ILi2ELi4ELi3EEES17_NSU_INS5_IJS18_S1O_EEENS5_IJS1O_SD_EEEEEEENS4_39AutoVectorizingCopyWithAssumedAlignmentILi128EEENS4_14SM90_TMA_STOREES28_S2A_S2A_EEEvvEEEEvNT_6ParamsE,(.L_x_243 - _ZN7cutlass13device_kernelINS_4gemm6kernel13GemmUniversalIN4cute5tupleIJiiiiEEENS1_10collective13CollectiveMmaINS1_35MainloopSm100TmaUmmaWarpSpecializedILi4ELi2ELi4ENS5_IJNS4_1CILi2EEENSA_ILi4EEENSA_ILi1EEEEEEEENS5_IJNSA_ILi128EEENSA_ILi256EEENSA_ILi64EEEEEEfNS5_IJlSD_lEEEfSK_NS4_8TiledMMAINS4_8MMA_AtomIJNS4_23SM100_MMA_TF32_2x1SM_SSINS_10tfloat32_tESO_fLi128ELi256ELNS4_4UMMA5MajorE0ELSQ_0ELNSP_7ScaleInE0ELSR_0EEEEEENS4_6LayoutINS5_IJSD_SD_SD_EEENS5_IJNSA_ILi0EEESW_SW_EEEEENS5_IJNS4_10UnderscoreESZ_SZ_EEEEENS4_28SM100_TMA_2SM_LOAD_MULTICASTENS4_14ComposedLayoutINS4_7SwizzleILi3ELi4ELi3EEENS4_18smem_ptr_flag_bitsILi32EEENSU_INS5_IJNSA_ILi8EEENSA_ILi32EEEEEENS5_IJS19_SD_EEEEEEEvNS4_8identityENS4_18SM100_TMA_2SM_LOADES1D_vS1E_EENS_8epilogue10collective18CollectiveEpilogueINS1H_23Sm100TmaWarpSpecializedILi4ELi2ELi16ELb1ELb0EEEJNS5_IJSI_SH_SI_EEENS5_IJNSU_ISI_SD_EENSU_INS5_IJNSA_ILi16EEESB_EEENS5_IJSD_SG_EEEEEEEEfSK_fSK_NS1H_6fusion15FusionCallbacksIS1L_NS1T_17LinearCombinationIffffLNS_15FloatRoundStyleE2EEES1M_S1S_JEEENS4_5SM1004TMEM4LOAD26SM100_TMEM_LOAD_32dp32b16xENS4_13SM90_TMA_LOADENS13_INS14_ILi2ELi4ELi3EEES17_NSU_INS5_IJS18_S1O_EEENS5_IJS1O_SD_EEEEEEENS4_39AutoVectorizingCopyWithAssumedAlignmentILi128EEENS4_14SM90_TMA_STOREES28_S2A_S2A_EEEvvEEEEvNT_6ParamsE)
        .other          _ZN7cutlass13device_kernelINS_4gemm6kernel13GemmUniversalIN4cute5tupleIJiiiiEEENS1_10collective13CollectiveMmaINS1_35MainloopSm100TmaUmmaWarpSpecializedILi4ELi2ELi4ENS5_IJNS4_1CILi2EEENSA_ILi4EEENSA_ILi1EEEEEEEENS5_IJNSA_ILi128EEENSA_ILi256EEENSA_ILi64EEEEEEfNS5_IJlSD_lEEEfSK_NS4_8TiledMMAINS4_8MMA_AtomIJNS4_23SM100_MMA_TF32_2x1SM_SSINS_10tfloat32_tESO_fLi128ELi256ELNS4_4UMMA5MajorE0ELSQ_0ELNSP_7ScaleInE0ELSR_0EEEEEENS4_6LayoutINS5_IJSD_SD_SD_EEENS5_IJNSA_ILi0EEESW_SW_EEEEENS5_IJNS4_10UnderscoreESZ_SZ_EEEEENS4_28SM100_TMA_2SM_LOAD_MULTICASTENS4_14ComposedLayoutINS4_7SwizzleILi3ELi4ELi3EEENS4_18smem_ptr_flag_bitsILi32EEENSU_INS5_IJNSA_ILi8EEENSA_ILi32EEEEEENS5_IJS19_SD_EEEEEEEvNS4_8identityENS4_18SM100_TMA_2SM_LOADES1D_vS1E_EENS_8epilogue10collective18CollectiveEpilogueINS1H_23Sm100TmaWarpSpecializedILi4ELi2ELi16ELb1ELb0EEEJNS5_IJSI_SH_SI_EEENS5_IJNSU_ISI_SD_EENSU_INS5_IJNSA_ILi16EEESB_EEENS5_IJSD_SG_EEEEEEEEfSK_fSK_NS1H_6fusion15FusionCallbacksIS1L_NS1T_17LinearCombinationIffffLNS_15FloatRoundStyleE2EEES1M_S1S_JEEENS4_5SM1004TMEM4LOAD26SM100_TMEM_LOAD_32dp32b16xENS4_13SM90_TMA_LOADENS13_INS14_ILi2ELi4ELi3EEES17_NSU_INS5_IJS18_S1O_EEENS5_IJS1O_SD_EEEEEEENS4_39AutoVectorizingCopyWithAssumedAlignmentILi128EEENS4_14SM90_TMA_STOREES28_S2A_S2A_EEEvvEEEEvNT_6ParamsE,@"STO_CUDA_ENTRY STV_DEFAULT"
_ZN7cutlass13device_kernelINS_4gemm6kernel13GemmUniversalIN4cute5tupleIJiiiiEEENS1_10collective13CollectiveMmaINS1_35MainloopSm100TmaUmmaWarpSpecializedILi4ELi2ELi4ENS5_IJNS4_1CILi2EEENSA_ILi4EEENSA_ILi1EEEEEEEENS5_IJNSA_ILi128EEENSA_ILi256EEENSA_ILi64EEEEEEfNS5_IJlSD_lEEEfSK_NS4_8TiledMMAINS4_8MMA_AtomIJNS4_23SM100_MMA_TF32_2x1SM_SSINS_10tfloat32_tESO_fLi128ELi256ELNS4_4UMMA5MajorE0ELSQ_0ELNSP_7ScaleInE0ELSR_0EEEEEENS4_6LayoutINS5_IJSD_SD_SD_EEENS5_IJNSA_ILi0EEESW_SW_EEEEENS5_IJNS4_10UnderscoreESZ_SZ_EEEEENS4_28SM100_TMA_2SM_LOAD_MULTICASTENS4_14ComposedLayoutINS4_7SwizzleILi3ELi4ELi3EEENS4_18smem_ptr_flag_bitsILi32EEENSU_INS5_IJNSA_ILi8EEENSA_ILi32EEEEEENS5_IJS19_SD_EEEEEEEvNS4_8identityENS4_18SM100_TMA_2SM_LOADES1D_vS1E_EENS_8epilogue10collective18CollectiveEpilogueINS1H_23Sm100TmaWarpSpecializedILi4ELi2ELi16ELb1ELb0EEEJNS5_IJSI_SH_SI_EEENS5_IJNSU_ISI_SD_EENSU_INS5_IJNSA_ILi16EEESB_EEENS5_IJSD_SG_EEEEEEEEfSK_fSK_NS1H_6fusion15FusionCallbacksIS1L_NS1T_17LinearCombinationIffffLNS_15FloatRoundStyleE2EEES1M_S1S_JEEENS4_5SM1004TMEM4LOAD26SM100_TMEM_LOAD_32dp32b16xENS4_13SM90_TMA_LOADENS13_INS14_ILi2ELi4ELi3EEES17_NSU_INS5_IJS18_S1O_EEENS5_IJS1O_SD_EEEEEEENS4_39AutoVectorizingCopyWithAssumedAlignmentILi128EEENS4_14SM90_TMA_STOREES28_S2A_S2A_EEEvvEEEEvNT_6ParamsE:
[----:B------:R-:W1:Y:S01]  /*0000*/  LDC R1, c[0x0][0x37c] ;  /* 0x0000df00ff017b82 */ /* 0x000e620000000800 */
[----:B------:R-:W2:Y:S01]  /*0010*/  S2R R68, SR_TID.X ;  /* 0x0000000000447919 */ /* 0x000ea20000002100 */
[----:B------:R-:W3:Y:S06]  /*0020*/  LDCU.64 UR8, c[0x0][0x890] ;  /* 0x00011200ff0877ac */ /* 0x000eec0008000a00 */
[----:B------:R-:W4:Y:S01]  /*0030*/  S2UR UR53, SR_CgaCtaId ;  /* 0x00000000003579c3 */ /* 0x000f220000008800 */
[----:B------:R-:W-:Y:S02]  /*0040*/  PRMT R26, RZ, 0x7610, R26 ;  /* 0x00007610ff1a7816 */ /* 0x000fe4000000001a */
[----:B------:R-:W-:-:S02]  /*0050*/  ELECT P0, URZ, PT ;  /* 0x0000000000ff782f */ /* 0x000fc40003800000 */
[----:B---3--:R-:W-:-:S04]  /*0060*/  ISETP.NE.U32.AND P1, PT, RZ, UR8, PT ;  /* 0x00000008ff007c0c */ /* 0x008fc8000bf25070 */
[----:B------:R-:W-:Y:S01]  /*0070*/  ISETP.NE.AND.EX P2, PT, RZ, UR9, PT, P1 ;  /* 0x00000009ff007c0c */ /* 0x000fe2000bf45310 */
[----:B----4-:R-:W-:Y:S02]  /*0080*/  ULOP3.LUT UR68, UR53, 0x1, URZ, 0xc0, !UPT ;  /* 0x0000000135447892 */ /* 0x010fe4000f8ec0ff */
[----:B------:R-:W-:Y:S01]  /*0090*/  ULOP3.LUT UR69, UR53, 0x1, URZ, 0x3c, !UPT ;  /* 0x0000000135457892 */ /* 0x000fe2000f8e3cff */
[----:B--2---:R-:W-:-:S05]  /*00a0*/  SHF.R.U32.HI R56, RZ, 0x5, R68 ;  /* 0x00000005ff387819 */ /* 0x004fca0000011644 */
[----:B------:R-:W2:Y:S02]  /*00b0*/  SHFL.IDX PT, R0, R56, RZ, 0x1f ;  /* 0x00001fff38007589 */ /* 0x000ea400000e0000 */
[----:B--2---:R-:W-:Y:S02]  /*00c0*/  R2UR UR22, R0 ;  /* 0x00000000001672ca */ /* 0x004fe400000e0000 */
[----:B-1----:R-:W-:Y:S05]  /*00d0*/  @P2 BRA `(.L_x_0) ;  /* 0x0000000000302947 */ /* 0x002fea0003800000 */
[----:B------:R-:W1:Y:S02]  /*00e0*/  LDCU.64 UR4, c[0x0][0x888] ;  /* 0x00011100ff0477ac */ /* 0x000e640008000a00 */
[----:B-1----:R-:W-:-:S04]  /*00f0*/  UISETP.NE.U32.AND UP0, UPT, UR4, URZ, UPT ;  /* 0x000000ff0400728c */ /* 0x002fc8000bf05070 */
[----:B------:R-:W-:-:S09]  /*0100*/  UISETP.NE.AND.EX UP0, UPT, UR5, URZ, UPT, UP0 ;  /* 0x000000ff0500728c */ /* 0x000fd2000bf05300 */
[----:B------:R-:W-:Y:S05]  /*0110*/  BRA.U !UP0, `(.L_x_1) ;  /* 0x0000000108147547 */ /* 0x000fea000b800000 */
[----:B------:R-:W1:Y:S01]  /*0120*/  LDC.64 R2, c[0x0][0x888] ;  /* 0x00022200ff027b82 */ /* 0x000e620000000a00 */
[----:B------:R-:W1:Y:S02]  /*0130*/  LDCU.64 UR4, c[0x0][0x358] ;  /* 0x00006b00ff0477ac */ /* 0x000e640008000a00 */
[----:B-1----:R1:W5:Y:S01]  /*0140*/  LDG.E R27, desc[UR4][R2.64] ;  /* 0x00000004021b7981 */ /* 0x002362000c1e1900 */
[----:B------:R-:W-:Y:S01]  /*0150*/  HFMA2 R26, -RZ, RZ, 0, 5.9604644775390625e-08 ;  /* 0x00000001ff1a7431 */ /* 0x000fe200000001ff */
[----:B------:R-:W-:Y:S05]  /*0160*/  BRA `(.L_x_0) ;  /* 0x00000000000c7947 */ /* 0x000fea0003800000 */
.L_x_1:
[----:B------:R-:W1:Y:S01]  /*0170*/  LDCU UR4, c[0x0][0x880] ;  /* 0x00011000ff0477ac */ /* 0x000e620008000800 */
[----:B------:R-:W-:Y:S01]  /*0180*/  HFMA2 R26, -RZ, RZ, 0, 5.9604644775390625e-08 ;  /* 0x00000001ff1a7431 */ /* 0x000fe200000001ff */
[----:B-1----:R-:W-:-:S07]  /*0190*/  MOV R27, UR4 ;  /* 0x00000004001b7c02 */ /* 0x002fce0008000f00 */
.L_x_0:
[----:B------:R-:W2:Y:S02]  /*01a0*/  LDCU.64 UR4, c[0x0][0x8b0] ;  /* 0x00011600ff0477ac */ /* 0x000ea40008000a00 */
[----:B--2---:R-:W-:-:S04]  /*01b0*/  UISETP.NE.U32.AND UP0, UPT, UR4, URZ, UPT ;  /* 0x000000ff0400728c */ /* 0x004fc8000bf05070 */
[----:B------:R-:W-:-:S09]  /*01c0*/  UISETP.NE.AND.EX UP0, UPT, UR5, URZ, UPT, UP0 ;  /* 0x000000ff0500728c */ /* 0x000fd2000bf05300 */
[----:B------:R-:W-:Y:S05]  /*01d0*/  BRA.U UP0, `(.L_x_2) ;  /* 0x0000000100287547 */ /* 0x000fea000b800000 */
[----:B------:R-:W2:Y:S02]  /*01e0*/  LDCU.64 UR4, c[0x0][0x8a8] ;  /* 0x00011500ff0477ac */ /* 0x000ea40008000a00 */
[----:B--2---:R-:W-:-:S04]  /*01f0*/  UISETP.NE.U32.AND UP0, UPT, UR4, URZ, UPT ;  /* 0x000000ff0400728c */ /* 0x004fc8000bf05070 */
[----:B------:R-:W-:-:S09]  /*0200*/  UISETP.NE.AND.EX UP0, UPT, UR5, URZ, UPT, UP0 ;  /* 0x000000ff0500728c */ /* 0x000fd2000bf05300 */
[----:B------:R-:W-:Y:S05]  /*0210*/  BRA.U !UP0, `(.L_x_3) ;  /* 0x0000000108107547 */ /* 0x000fea000b800000 */
[----:B------:R-:W2:Y:S01]  /*0220*/  LDC.64 R24, c[0x0][0x8a8] ;  /* 0x00022a00ff187b82 */ /* 0x000ea20000000a00 */
[----:B------:R-:W2:Y:S02]  /*0230*/  LDCU.64 UR4, c[0x0][0x358] ;  /* 0x00006b00ff0477ac */ /* 0x000ea40008000a00 */
[----:B--2---:R2:W5:Y:S01]  /*0240*/  LDG.E R24, desc[UR4][R24.64] ;  /* 0x0000000418187981 */ /* 0x004562000c1e1900 */
[----:B------:R-:W-:Y:S05]  /*0250*/  BRA `(.L_x_2) ;  /* 0x0000000000087947 */ /* 0x000fea0003800000 */
.L_x_3:
[----:B------:R-:W2:Y:S02]  /*0260*/  LDCU UR4, c[0x0][0x8a0] ;  /* 0x00011400ff0477ac */ /* 0x000ea40008000800 */
[----:B--2---:R-:W-:Y:S02]  /*0270*/  MOV R24, UR4 ;  /* 0x0000000400187c02 */ /* 0x004fe40008000f00 */
.L_x_2:
[----:B------:R-:W-:Y:S01]  /*0280*/  IMAD.U32 R0, RZ, RZ, UR22 ;  /* 0x00000016ff007e24 */ /* 0x000fe2000f8e00ff */
[----:B------:R-:W-:Y:S04]  /*0290*/  BSSY.RECONVERGENT B0, `(.L_x_4) ;  /* 0x000000c000007945 */ /* 0x000fe80003800200 */
[C---:B------:R-:W-:Y:S02]  /*02a0*/  ISETP.NE.OR P3, PT, R0.reuse, 0x1, !P0 ;  /* 0x000000010000780c */ /* 0x040fe40004765670 */
[----:B------:R-:W-:-:S11]  /*02b0*/  ISETP.NE.OR P2, PT, R0, 0x3, !P0 ;  /* 0x000000030000780c */ /* 0x000fd60004745670 */
[----:B------:R-:W-:Y:S05]  /*02c0*/  @P3 BRA `(.L_x_5) ;  /* 0x0000000000203947 */ /* 0x000fea0003800000 */
[----:B------:R-:W3:Y:S02]  /*02d0*/  LDCU.64 UR4, c[0x0][0x348] ;  /* 0x00006900ff0477ac */ /* 0x000ee40008000a00 */
[----:B---3--:R-:W-:Y:S02]  /*02e0*/  UIADD3 UR6, UP1, UPT, UR4, 0x80, URZ ;  /* 0x0000008004067890 */ /* 0x008fe4000ff3e0ff */
[----:B------:R-:W-:Y:S02]  /*02f0*/  UIADD3 UR4, UP0, UPT, UR4, 0x180, URZ ;  /* 0x0000018004047890 */ /* 0x000fe4000ff1e0ff */
[----:B------:R-:W-:Y:S02]  /*0300*/  UIADD3.X UR7, UPT, UPT, URZ, UR5, URZ, UP1, !UPT ;  /* 0x00000005ff077290 */ /* 0x000fe40008ffe4ff */
[----:B------:R-:W-:-:S07]  /*0310*/  UIADD3.X UR5, UPT, UPT, URZ, UR5, URZ, UP0, !UPT ;  /* 0x00000005ff057290 */ /* 0x000fce00087fe4ff */
[----:B------:R3:W-:Y:S02]  /*0320*/  UTMACCTL.PF [UR6] ;  /* 0x00000000060079b9 */ /* 0x0007e40008040000 */
[----:B------:R3:W-:Y:S02]  /*0330*/  UTMACCTL.PF [UR4] ;  /* 0x00000000040079b9 */ /* 0x0007e40008040000 */
[----:B---3--:R-:W-:Y:S01]  /*0340*/  NOP ;  /* 0x0000000000007918 */ /* 0x008fe20000000000 */
.L_x_5:
[----:B------:R-:W-:Y:S05]  /*0350*/  BSYNC.RECONVERGENT B0 ;  /* 0x0000000000007941 */ /* 0x000fea0003800200 */
.L_x_4:
[----:B------:R-:W-:Y:S04]  /*0360*/  BSSY.RECONVERGENT B0, `(.L_x_6) ;  /* 0x000000a000007945 */ /* 0x000fe80003800200 */
        /* <DEDUP_REMOVED lines=9> */
.L_x_7:
[----:B------:R-:W-:Y:S05]  /*0400*/  BSYNC.RECONVERGENT B0 ;  /* 0x0000000000007941 */ /* 0x000fea0003800200 */
.L_x_6:
[----:B------:R-:W3:Y:S01]  /*0410*/  LDCU.64 UR4, c[0x0][0x888] ;  /* 0x00011100ff0477ac */ /* 0x000ee20008000a00 */
[----:B------:R-:W-:Y:S01]  /*0420*/  ISETP.NE.AND.EX P1, PT, RZ, UR9, PT, P1 ;  /* 0x00000009ff007c0c */ /* 0x000fe2000bf25310 */
[----:B------:R-:W-:Y:S01]  /*0430*/  UPLOP3.LUT UP4, UPT, UPT, UPT, UPT, 0x80, 0x8 ;  /* 0x000000000008789c */ /* 0x000fe20003f8f070 */
[----:B---3--:R-:W-:-:S04]  /*0440*/  ISETP.NE.U32.AND P2, PT, RZ, UR4, PT ;  /* 0x00000004ff007c0c */ /* 0x008fc8000bf45070 */
[----:B------:R-:W-:-:S13]  /*0450*/  ISETP.NE.AND.EX P2, PT, RZ, UR5, PT, P2 ;  /* 0x00000005ff007c0c */ /* 0x000fda000bf45320 */
[----:B------:R-:W-:Y:S05]  /*0460*/  @P2 BRA P1, `(.L_x_8) ;  /* 0x0000000000282947 */ /* 0x000fea0000800000 */
[----:B------:R-:W-:Y:S01]  /*0470*/  UISETP.NE.U32.AND UP0, UPT, UR8, URZ, UPT ;  /* 0x000000ff0800728c */ /* 0x000fe2000bf05070 */
[----:B-----5:R-:W-:Y:S01]  /*0480*/  FSETP.NEU.AND P1, PT, R27, RZ, PT ;  /* 0x000000ff1b00720b */ /* 0x020fe20003f2d000 */
[----:B------:R-:W-:Y:S02]  /*0490*/  UISETP.NE.U32.AND UP2, UPT, UR4, URZ, UPT ;  /* 0x000000ff0400728c */ /* 0x000fe4000bf45070 */
[----:B------:R-:W-:Y:S02]  /*04a0*/  UISETP.NE.AND.EX UP1, UPT, UR9, URZ, UPT, UP0 ;  /* 0x000000ff0900728c */ /* 0x000fe4000bf25300 */
[----:B------:R-:W-:-:S04]  /*04b0*/  UISETP.NE.AND.EX UP0, UPT, UR5, URZ, UPT, UP2 ;  /* 0x000000ff0500728c */ /* 0x000fc8000bf05320 */
[----:B------:R-:W-:-:S04]  /*04c0*/  USEL UR4, URZ, 0xffffffff, UP0 ;  /* 0xffffffffff047887 */ /* 0x000fc80008000000 */
[----:B------:R-:W-:Y:S01]  /*04d0*/  VOTEU.ANY UP0, P1 ;  /* 0x0000000000ff7886 */ /* 0x000fe20000800100 */
[----:B------:R-:W-:-:S04]  /*04e0*/  @!UP1 USEL UR4, URZ, 0xffffffff, UP0 ;  /* 0xffffffffff049887 */ /* 0x000fc80008000000 */
[----:B------:R-:W-:-:S04]  /*04f0*/  ULOP3.LUT UR4, UR4, 0x1, URZ, 0xc0, !UPT ;  /* 0x0000000104047892 */ /* 0x000fc8000f8ec0ff */
[----:B------:R-:W-:-:S11]  /*0500*/  UISETP.NE.U32.AND UP4, UPT, UR4, 0x1, UPT ;  /* 0x000000010400788c */ /* 0x000fd6000bf85070 */
.L_x_8:
[----:B------:R-:W3:Y:S01]  /*0510*/  SHFL.IDX PT, R0, R56, RZ, 0x1f ;  /* 0x00001fff38007589 */ /* 0x000ee200000e0000 */
[----:B------:R-:W-:-:S04]  /*0520*/  UISETP.NE.AND UP0, UPT, UR22, 0x2, UPT ;  /* 0x000000021600788c */ /* 0x000fc8000bf05270 */
[----:B------:R-:W-:Y:S02]  /*0530*/  UISETP.EQ.AND UP1, UPT, UR68, URZ, !UP0 ;  /* 0x000000ff4400728c */ /* 0x000fe4000c722270 */
[----:B------:R-:W-:-:S04]  /*0540*/  USEL UR54, URZ, 0x1, UP0 ;  /* 0x00000001ff367887 */ /* 0x000fc80008000000 */
[----:B------:R-:W-:Y:S02]  /*0550*/  PLOP3.LUT P3, PT, P0, PT, UP1, 0x80, 0x8 ;  /* 0x000000000008781c */ /* 0x000fe4000076f018 */
[----:B---3--:R-:W-:-:S13]  /*0560*/  ISETP.NE.AND P1, PT, R0, RZ, PT ;  /* 0x000000ff0000720c */ /* 0x008fda0003f25270 */
[----:B------:R-:W-:Y:S05]  /*0570*/  @P1 BRA `(.L_x_9) ;  /* 0x0000000000541947 */ /* 0x000fea0003800000 */
[----:B------:R-:W-:Y:S01]  /*0580*/  UMOV UR4, 0x400 ;  /* 0x0000040000047882 */ /* 0x000fe20000000000 */
[----:B------:R-:W-:Y:S01]  /*0590*/  UMOV UR8, 0x1 ;  /* 0x0000000100087882 */ /* 0x000fe20000000000 */
[----:B------:R-:W-:Y:S01]  /*05a0*/  UMOV UR6, 0x4 ;  /* 0x0000000400067882 */ /* 0x000fe20000000000 */
[----:B------:R-:W-:Y:S02]  /*05b0*/  ULEA UR4, UR53, UR4, 0x18 ;  /* 0x0000000435047291 */ /* 0x000fe4000f8ec0ff */
[----:B------:R-:W-:-:S04]  /*05c0*/  UIADD3 UR8, UPT, UPT, -UR8, 0x100000, URZ ;  /* 0x0010000008087890 */ /* 0x000fc8000fffe1ff */
[----:B------:R-:W-:Y:S02]  /*05d0*/  USHF.L.U32 UR9, UR8, 0xb, URZ ;  /* 0x0000000b08097899 */ /* 0x000fe400080006ff */
[----:B------:R-:W-:Y:S02]  /*05e0*/  USHF.L.U32 UR8, UR8, 0x1, URZ ;  /* 0x0000000108087899 */ /* 0x000fe400080006ff */
[----:B------:R-:W-:-:S04]  /*05f0*/  UIADD3 UR6, UPT, UPT, -UR6, 0x100000, URZ ;  /* 0x0010000006067890 */ /* 0x000fc8000fffe1ff */
[----:B------:R-:W-:Y:S02]  /*0600*/  USHF.L.U32 UR7, UR6, 0xb, URZ ;  /* 0x0000000b06077899 */ /* 0x000fe400080006ff */
[----:B------:R-:W-:Y:S01]  /*0610*/  USHF.L.U32 UR6, UR6, 0x1, URZ ;  /* 0x0000000106067899 */ /* 0x000fe200080006ff */
[----:B------:R-:W-:Y:S01]  /*0620*/  ELECT P1, URZ, PT ;  /* 0x0000000000ff782f */ /* 0x000fe20003820000 */
[----:B------:R-:W3:Y:S02]  /*0630*/  FENCE.VIEW.ASYNC.S ;  /* 0x00000000000073c6 */ /* 0x000ee40000000000 */
[----:B---3--:R3:W4:Y:S08]  /*0640*/  SYNCS.EXCH.64 URZ, [UR4], UR8 ;  /* 0x0000000804ff75b2 */ /* 0x0087300008000100 */
[----:B------:R3:W1:Y:S01]  /*0650*/  SYNCS.EXCH.64 URZ, [UR4+0x20], UR6 ;  /* 0x0000200604ff75b2 */ /* 0x0006620008000100 */
[----:B------:R3:W1:Y:S01]  /*0660*/  SYNCS.EXCH.64 URZ, [UR4+0x8], UR8 ;  /* 0x0000080804ff75b2 */ /* 0x0006620008000100 */
[----:B------:R3:W1:Y:S01]  /*0670*/  SYNCS.EXCH.64 URZ, [UR4+0x28], UR6 ;  /* 0x0000280604ff75b2 */ /* 0x0006620008000100 */
[----:B------:R3:W1:Y:S01]  /*0680*/  SYNCS.EXCH.64 URZ, [UR4+0x10], UR8 ;  /* 0x0000100804ff75b2 */ /* 0x0006620008000100 */
[----:B------:R3:W1:Y:S01]  /*0690*/  SYNCS.EXCH.64 URZ, [UR4+0x30], UR6 ;  /* 0x0000300604ff75b2 */ /* 0x0006620008000100 */
[----:B------:R3:W1:Y:S01]  /*06a0*/  SYNCS.EXCH.64 URZ, [UR4+0x18], UR8 ;  /* 0x0000180804ff75b2 */ /* 0x0006620008000100 */
[----:B------:R3:W1:Y:S01]  /*06b0*/  SYNCS.EXCH.64 URZ, [UR4+0x38], UR6 ;  /* 0x0000380604ff75b2 */ /* 0x0006620008000100 */
[----:B------:R-:W-:Y:S01]  /*06c0*/  NOP ;  /* 0x0000000000007918 */ /* 0x000fe20000000000 */
.L_x_9:
[----:B------:R-:W2:Y:S01]  /*06d0*/  SHFL.IDX PT, R0, R56, RZ, 0x1f ;  /* 0x00001fff38007589 */ /* 0x000ea200000e0000 */
[----:B------:R-:W-:Y:S01]  /*06e0*/  NOP ;  /* 0x0000000000007918 */ /* 0x000fe20000000000 */
[----:B--2---:R-:W-:-:S13]  /*06f0*/  ISETP.NE.AND P1, PT, R0, 0x1, PT ;  /* 0x000000010000780c */ /* 0x004fda0003f25270 */
[----:B------:R-:W-:Y:S05]  /*0700*/  @P1 BRA `(.L_x_10) ;  /* 0x0000000000541947 */ /* 0x000fea0003800000 */
[----:B---3--:R-:W-:Y:S01]  /*0710*/  UMOV UR4, 0x400 ;  /* 0x0000040000047882 */ /* 0x008fe20000000000 */
        /* <DEDUP_REMOVED lines=10> */
[----:B------:R-:W2:Y:S02]  /*07c0*/  FENCE.VIEW.ASYNC.S ;  /* 0x00000000000073c6 */ /* 0x000ea40000000000 */
[----:B--2---:R2:W3:Y:S08]  /*07d0*/  SYNCS.EXCH.64 URZ, [UR4+0x40], UR8 ;  /* 0x0000400804ff75b2 */ /* 0x0044f00008000100 */
        /* <DEDUP_REMOVED lines=8> */
.L_x_10:
[----:B------:R-:W4:Y:S01]  /*0860*/  SHFL.IDX PT, R0, R56, RZ, 0x1f ;  /* 0x00001fff38007589 */ /* 0x000f2200000e0000 */
[----:B------:R-:W-:Y:S01]  /*0870*/  NOP ;  /* 0x0000000000007918 */ /* 0x000fe20000000000 */
[----:B----4-:R-:W-:-:S13]  /*0880*/  ISETP.NE.AND P1, PT, R0, 0x3, PT ;  /* 0x000000030000780c */ /* 0x010fda0003f25270 */
[----:B------:R-:W-:Y:S05]  /*0890*/  @P1 BRA `(.L_x_11) ;  /* 0x00000000002c1947 */ /* 0x000fea0003800000 */
[----:B--23--:R-:W-:Y:S01]  /*08a0*/  UMOV UR6, 0x400 ;  /* 0x0000040000067882 */ /* 0x00cfe20000000000 */
[----:B------:R-:W-:Y:S01]  /*08b0*/  UMOV UR4, 0x20 ;  /* 0x0000002000047882 */ /* 0x000fe20000000000 */
[----:B------:R-:W-:Y:S02]  /*08c0*/  ULEA UR6, UR53, UR6, 0x18 ;  /* 0x0000000635067291 */ /* 0x000fe4000f8ec0ff */
[----:B------:R-:W-:-:S04]  /*08d0*/  UIADD3 UR4, UPT, UPT, -UR4, 0x100000, URZ ;  /* 0x0010000004047890 */ /* 0x000fc8000fffe1ff */
[----:B------:R-:W-:Y:S02]  /*08e0*/  USHF.L.U32 UR5, UR4, 0xb, URZ ;  /* 0x0000000b04057899 */ /* 0x000fe400080006ff */
[----:B------:R-:W-:Y:S01]  /*08f0*/  USHF.L.U32 UR4, UR4, 0x1, URZ ;  /* 0x0000000104047899 */ /* 0x000fe200080006ff */
[----:B------:R-:W-:Y:S01]  /*0900*/  ELECT P1, URZ, PT ;  /* 0x0000000000ff782f */ /* 0x000fe20003820000 */
[----:B------:R-:W2:Y:S10]  /*0910*/  FENCE.VIEW.ASYNC.S ;  /* 0x00000000000073c6 */ /* 0x000eb40000000000 */
[----:B--2---:R4:W2:Y:S01]  /*0920*/  SYNCS.EXCH.64 URZ, [UR6+0x80], UR4 ;  /* 0x0000800406ff75b2 */ /* 0x0048a20008000100 */
[----:B------:R4:W3:Y:S02]  /*0930*/  SYNCS.EXCH.64 URZ, [UR6+0x88], UR4 ;  /* 0x0000880406ff75b2 */ /* 0x0008e40008000100 */
[----:B----4-:R-:W-:Y:S01]  /*0940*/  NOP ;  /* 0x0000000000007918 */ /* 0x010fe20000000000 */
.L_x_11:
[----:B------:R-:W4:Y:S01]  /*0950*/  SHFL.IDX PT, R0, R56, RZ, 0x1f ;  /* 0x00001fff38007589 */ /* 0x000f2200000e0000 */
[----:B------:R-:W-:Y:S01]  /*0960*/  NOP ;  /* 0x0000000000007918 */ /* 0x000fe20000000000 */
[----:B----4-:R-:W-:-:S13]  /*0970*/  ISETP.NE.AND P1, PT, R0, 0x4, PT ;  /* 0x000000040000780c */ /* 0x010fda0003f25270 */
[----:B------:R-:W-:Y:S05]  /*0980*/  @P1 BRA `(.L_x_12) ;  /* 0x0000000000481947 */ /* 0x000fea0003800000 */
[----:B--23--:R-:W-:Y:S01]  /*0990*/  UMOV UR4, 0x720 ;  /* 0x0000072000047882 */ /* 0x00cfe20000000000 */
[----:B------:R-:W-:Y:S01]  /*09a0*/  UMOV UR6, 0x400 ;  /* 0x0000040000067882 */ /* 0x000fe20000000000 */
[----:B------:R-:W-:Y:S01]  /*09b0*/  USEL UR4, UR4, 0x620, UP4 ;  /* 0x0000062004047887 */ /* 0x000fe2000a000000 */
        /* <DEDUP_REMOVED lines=10> */
[----:B--2---:R4:W2:Y:S08]  /*0a60*/  SYNCS.EXCH.64 URZ, [UR6+0x90], UR8 ;  /* 0x0000900806ff75b2 */ /* 0x0048b00008000100 */
[----:B------:R4:W3:Y:S01]  /*0a70*/  SYNCS.EXCH.64 URZ, [UR6+0xa0], UR4 ;  /* 0x0000a00406ff75b2 */ /* 0x0008e20008000100 */
[----:B------:R4:W1:Y:S01]  /*0a80*/  SYNCS.EXCH.64 URZ, [UR6+0x98], UR8 ;  /* 0x0000980806ff75b2 */ /* 0x0008620008000100 */
[----:B------:R4:W1:Y:S02]  /*0a90*/  SYNCS.EXCH.64 URZ, [UR6+0xa8], UR4 ;  /* 0x0000a80406ff75b2 */ /* 0x0008640008000100 */
[----:B----4-:R-:W-:Y:S01]  /*0aa0*/  NOP ;  /* 0x0000000000007918 */ /* 0x010fe20000000000 */
.L_x_12:
[----:B------:R-:W4:Y:S01]  /*0ab0*/  SHFL.IDX PT, R0, R56, RZ, 0x1f ;  /* 0x00001fff38007589 */ /* 0x000f2200000e0000 */
[----:B------:R-:W-:Y:S01]  /*0ac0*/  NOP ;  /* 0x0000000000007918 */ /* 0x000fe20000000000 */
[----:B----4-:R-:W-:-:S13]  /*0ad0*/  ISETP.NE.AND P1, PT, R0, 0x5, PT ;  /* 0x000000050000780c */ /* 0x010fda0003f25270 */
[----:B------:R-:W-:Y:S05]  /*0ae0*/  @P1 BRA `(.L_x_13) ;  /* 0x0000000000541947 */ /* 0x000fea0003800000 */
[----:B--23--:R-:W-:Y:S01]  /*0af0*/  UMOV UR4, 0x400 ;  /* 0x0000040000047882 */ /* 0x00cfe20000000000 */
        /* <DEDUP_REMOVED lines=14> */
[----:B------:R4:W1:Y:S01]  /*0be0*/  SYNCS.EXCH.64 URZ, [UR4+0xd8], UR8 ;  /* 0x0000d80804ff75b2 */ /* 0x0008620008000100 */
[----:B------:R4:W1:Y:S01]  /*0bf0*/  SYNCS.EXCH.64 URZ, [UR4+0xc0], UR6 ;  /* 0x0000c00604ff75b2 */ /* 0x0008620008000100 */
[----:B------:R4:W1:Y:S01]  /*0c00*/  SYNCS.EXCH.64 URZ, [UR4+0xe0], UR8 ;  /* 0x0000e00804ff75b2 */ /* 0x0008620008000100 */
[----:B------:R4:W1:Y:S01]  /*0c10*/  SYNCS.EXCH.64 URZ, [UR4+0xc8], UR6 ;  /* 0x0000c80604ff75b2 */ /* 0x0008620008000100 */
[----:B------:R4:W1:Y:S02]  /*0c20*/  SYNCS.EXCH.64 URZ, [UR4+0xe8], UR8 ;  /* 0x0000e80804ff75b2 */ /* 0x0008640008000100 */
[----:B----4-:R-:W-:Y:S01]  /*0c30*/  NOP ;  /* 0x0000000000007918 */ /* 0x010fe20000000000 */
.L_x_13:
[----:B------:R-:W4:Y:S01]  /*0c40*/  SHFL.IDX PT, R0, R56, RZ, 0x1f ;  /* 0x00001fff38007589 */ /* 0x000f2200000e0000 */
[----:B------:R-:W-:Y:S01]  /*0c50*/  ISETP.NE.OR P0, PT, RZ, UR22, !P0 ;  /* 0x00000016ff007c0c */ /* 0x000fe2000c705670 */
        /* <DEDUP_REMOVED lines=12> */
[----:B------:R4:W3:Y:S01]  /*0d20*/  SYNCS.EXCH.64 URZ, [UR4+0x100], UR6 ;  /* 0x0001000604ff75b2 */ /* 0x0008e20008000100 */
[----:B------:R4:W1:Y:S01]  /*0d30*/  SYNCS.EXCH.64 URZ, [UR4+0xf8], UR6 ;  /* 0x0000f80604ff75b2 */ /* 0x0008620008000100 */
[----:B------:R4:W1:Y:S02]  /*0d40*/  SYNCS.EXCH.64 URZ, [UR4+0x108], UR6 ;  /* 0x0001080604ff75b2 */ /* 0x0008640008000100 */
[----:B----4-:R-:W-:Y:S01]  /*0d50*/  NOP ;  /* 0x0000000000007918 */ /* 0x010fe20000000000 */
.L_x_14:
[----:B------:R-:W-:Y:S01]  /*0d60*/  VOTEU.ALL UP0, P0 ;  /* 0x0000000000ff7886 */ /* 0x000fe20000000000 */
[----:B--23--:R-:W-:Y:S01]  /*0d70*/  UMOV UR4, 0x20 ;  /* 0x0000002000047882 */ /* 0x00cfe20000000000 */
[----:B------:R-:W2:Y:S01]  /*0d80*/  LDCU UR7, c[0x0][0x36c] ;  /* 0x00006d80ff0777ac */ /* 0x000ea20008000800 */
[----:B------:R-:W-:Y:S01]  /*0d90*/  NOP ;  /* 0x0000000000007918 */ /* 0x000fe20000000000 */
[----:B------:R-:W-:Y:S01]  /*0da0*/  LOP3.LUT R0, R68, 0x1f, RZ, 0xc0, !PT ;  /* 0x0000001f44007812 */ /* 0x000fe200078ec0ff */
[----:B------:R-:W-:Y:S01]  /*0db0*/  @!UP0 UMOV UR6, 0x400 ;  /* 0x0000040000068882 */ /* 0x000fe20000000000 */
[----:B------:R-:W-:-:S04]  /*0dc0*/  @!UP0 UIADD3 UR4, UPT, UPT, -UR4, 0x100000, URZ ;  /* 0x0010000004048890 */ /* 0x000fc8000fffe1ff */
[----:B------:R-:W-:Y:S02]  /*0dd0*/  @!UP0 USHF.L.U32 UR5, UR4, 0xb, URZ ;  /* 0x0000000b04058899 */ /* 0x000fe400080006ff */
[----:B------:R-:W-:Y:S02]  /*0de0*/  @!UP0 USHF.L.U32 UR4, UR4, 0x1, URZ ;  /* 0x0000000104048899 */ /* 0x000fe400080006ff */
[----:B------:R-:W-:Y:S01]  /*0df0*/  @!UP0 ULEA UR6, UR53, UR6, 0x18 ;  /* 0x0000000635068291 */ /* 0x000fe2000f8ec0ff */
[----:B------:R-:W-:Y:S01]  /*0e00*/  VOTEU.ALL UP0, P0 ;  /* 0x0000000000ff7886 */ /* 0x000fe20000000000 */
[----:B------:R-:W-:Y:S02]  /*0e10*/  UISETP.NE.AND UP5, UPT, UR22, URZ, UPT ;  /* 0x000000ff1600728c */ /* 0x000fe4000bfa5270 */
[----:B--2---:R-:W-:Y:S01]  /*0e20*/  UISETP.EQ.U32.AND UP6, UPT, UR7, 0x1, UPT ;  /* 0x000000010700788c */ /* 0x004fe2000bfc2070 */
[----:B------:R-:W2:Y:S07]  /*0e30*/  FENCE.VIEW.ASYNC.S ;  /* 0x00000000000073c6 */ /* 0x000eae0000000000 */
[----:B--2---:R2:W3:Y:S01]  /*0e40*/  @!UP0 SYNCS.EXCH.64 URZ, [UR6+0x110], UR4 ;  /* 0x0001100406ff85b2 */ /* 0x0044e20008000100 */
[----:B------:R-:W-:Y:S05]  /*0e50*/  BRA.U !UP6, `(.L_x_15) ;  /* 0x000000010e087547 */ /* 0x000fea000b800000 */
[----:B-1-3--:R-:W-:Y:S01]  /*0e60*/  UCGABAR_ARV ;  /* 0x00000000000079c7 */ /* 0x00afe20008000000 */
[----:B------:R-:W-:Y:S05]  /*0e70*/  BRA `(.L_x_16) ;  /* 0x0000000000047947 */ /* 0x000fea0003800000 */
.L_x_15:
[----:B-1-3--:R-:W-:Y:S01]  /*0e80*/  NOP ;  /* 0x0000000000007918 */ /* 0x00afe20000000000 */
.L_x_16:
[----:B------:R-:W1:Y:S01]  /*0e90*/  S2UR UR25, SR_CTAID.X ;  /* 0x00000000001979c3 */ /* 0x000e620000002500 */
[----:B------:R-:W-:-:S05]  /*0ea0*/  CS2R.32 R58, SR_CgaSize ;  /* 0x00000000003a7805 */ /* 0x000fca0000008a00 */
[----:B------:R-:W-:-:S05]  /*0eb0*/  IMAD R58, R58, -0xa0, RZ ;  /* 0xffffff603a3a7824 */ /* 0x000fca00078e02ff */
[----:B--2---:R-:W-:-:S14]  /*0ec0*/  R2UR UR5, R58 ;  /* 0x000000003a0572ca */ /* 0x004fdc00000e0000 */
[----:B------:R-:W2:Y:S01]  /*0ed0*/  LDCU UR5, c[0x0][UR5+0x2b0] ;  /* 0x00005600050577ac */ /* 0x000ea20008000800 */
[----:B------:R-:W-:-:S05]  /*0ee0*/  CS2R.32 R58, SR_CgaSize ;  /* 0x00000000003a7805 */ /* 0x000fca0000008a00 */
[----:B------:R-:W-:-:S05]  /*0ef0*/  IMAD R58, R58, -0xa0, RZ ;  /* 0xffffff603a3a7824 */ /* 0x000fca00078e02ff */
[----:B------:R-:W-:-:S14]  /*0f00*/  R2UR UR4, R58 ;  /* 0x000000003a0472ca */ /* 0x000fdc00000e0000 */
[----:B------:R-:W3:Y:S01]  /*0f10*/  LDCU UR4, c[0x0][UR4+0x2b4] ;  /* 0x00005680040477ac */ /* 0x000ee20008000800 */
[----:B------:R-:W4:Y:S01]  /*0f20*/  S2UR UR24, SR_CTAID.Y ;  /* 0x00000000001879c3 */ /* 0x000f220000002600 */
[----:B------:R-:W-:-:S05]  /*0f30*/  CS2R.32 R58, SR_CgaSize ;  /* 0x00000000003a7805 */ /* 0x000fca0000008a00 */
[----:B------:R-:W-:-:S05]  /*0f40*/  IMAD R58, R58, -0xa0, RZ ;  /* 0xffffff603a3a7824 */ /* 0x000fca00078e02ff */
[----:B------:R-:W-:-:S14]  /*0f50*/  R2UR UR7, R58 ;  /* 0x000000003a0772ca */ /* 0x000fdc00000e0000 */
[----:B------:R-:W3:Y:S01]  /*0f60*/  LDCU UR7, c[0x0][UR7+0x2a0] ;  /* 0x00005400070777ac */ /* 0x000ee20008000800 */
[----:B------:R-:W-:-:S05]  /*0f70*/  CS2R.32 R58, SR_CgaSize ;  /* 0x00000000003a7805 */ /* 0x000fca0000008a00 */
[----:B------:R-:W-:-:S05]  /*0f80*/  IMAD R58, R58, -0xa0, RZ ;  /* 0xffffff603a3a7824 */ /* 0x000fca00078e02ff */
[----:B------:R-:W-:-:S14]  /*0f90*/  R2UR UR8, R58 ;  /* 0x000000003a0872ca */ /* 0x000fdc00000e0000 */
[----:B------:R-:W3:Y:S01]  /*0fa0*/  LDCU UR8, c[0x0][UR8+0x2a4] ;  /* 0x00005480080877ac */ /* 0x000ee20008000800 */
[----:B------:R-:W-:Y:S01]  /*0fb0*/  UISETP.GT.U32.AND UP0, UPT, UR68, 0xffff, UPT ;  /* 0x0000ffff4400788c */ /* 0x000fe2000bf04070 */
[----:B------:R-:W3:Y:S01]  /*0fc0*/  LDCU UR23, c[0x0][0xb24] ;  /* 0x00016480ff1777ac */ /* 0x000ee20008000800 */
[----:B------:R-:W3:Y:S01]  /*0fd0*/  LDCU UR45, c[0x0][0xb24] ;  /* 0x00016480ff2d77ac */ /* 0x000ee20008000800 */
[----:B-1----:R-:W-:Y:S01]  /*0fe0*/  I2FP.F32.U32 R3, UR25 ;  /* 0x0000001900037c45 */ /* 0x002fe20008201000 */
[----:B------:R-:W1:Y:S04]  /*0ff0*/  LDCU UR27, c[0x0][0xb30] ;  /* 0x00016600ff1b77ac */ /* 0x000e680008000800 */
[----:B--2---:R-:W-:Y:S01]  /*1000*/  FMUL R3, R3, UR5 ;  /* 0x0000000503037c20 */ /* 0x004fe20008400000 */
[----:B------:R-:W-:Y:S01]  /*1010*/  USEL UR5, UR68, 0xffff, !UP0 ;  /* 0x0000ffff44057887 */ /* 0x000fe2000c000000 */
[----:B----4-:R-:W-:Y:S01]  /*1020*/  I2FP.F32.U32 R2, UR24 ;  /* 0x0000001800027c45 */ /* 0x010fe20008201000 */
[----:B------:R-:W-:-:S03]  /*1030*/  USHF.L.U32 UR30, UR53, 0x8, URZ ;  /* 0x00000008351e7899 */ /* 0x000fc600080006ff */
[----:B------:R-:W2:Y:S01]  /*1040*/  F2I.U32.TRUNC.NTZ R3, R3 ;  /* 0x0000000300037305 */ /* 0x000ea2000020f000 */
[----:B------:R-:W-:Y:S01]  /*1050*/  ULOP3.LUT UR29, UR5, 0xffff, URZ, 0xc0, !UPT ;  /* 0x0000ffff051d7892 */ /* 0x000fe2000f8ec0ff */
[----:B---3--:R-:W-:Y:S01]  /*1060*/  FMUL R2, R2, UR4 ;  /* 0x0000000402027c20 */ /* 0x008fe20008400000 */
[----:B------:R-:W-:-:S05]  /*1070*/  UMOV UR11, 0x55 ;  /* 0x00000055000b7882 */ /* 0x000fca0000000000 */
[----:B------:R-:W3:Y:S01]  /*1080*/  F2I.U32.TRUNC.NTZ R2, R2 ;  /* 0x0000000200027305 */ /* 0x000ee2000020f000 */
[----:B--2---:R-:W-:Y:S02]  /*1090*/  R2UR UR4, R3 ;  /* 0x00000000030472ca */ /* 0x004fe400000e0000 */
[----:B------:R-:W-:Y:S02]  /*10a0*/  PRMT R3, RZ, 0x7610, R3 ;  /* 0x00007610ff037816 */ /* 0x000fe40000000003 */
[----:B---3--:R-:W-:Y:S02]  /*10b0*/  R2UR UR6, R2 ;  /* 0x00000000020672ca */ /* 0x008fe400000e0000 */
[----:B------:R-:W-:-:S07]  /*10c0*/  PRMT R2, RZ, 0x7610, R2 ;  /* 0x00007610ff027816 */ /* 0x000fce0000000002 */
[----:B------:R-:W-:-:S04]  /*10d0*/  UIADD3 UR5, UPT, UPT, -UR4, URZ, URZ ;  /* 0x000000ff04057290 */ /* 0x000fc8000fffe1ff */
[----:B------:R-:W-:Y:S02]  /*10e0*/  UIMAD UR5, UR7, UR5, UR25 ;  /* 0x00000005070572a4 */ /* 0x000fe4000f8e0219 */
[----:B------:R-:W-:-:S04]  /*10f0*/  UIADD3 UR4, UPT, UPT, -UR6, URZ, URZ ;  /* 0x000000ff06047290 */ /* 0x000fc8000fffe1ff */
[----:B------:R-:W-:Y:S01]  /*1100*/  IMAD.U32 R58, RZ, RZ, UR5 ;  /* 0x00000005ff3a7e24 */ /* 0x000fe2000f8e00ff */
[----:B------:R-:W-:-:S06]  /*1110*/  UIMAD UR4, UR8, UR4, UR24 ;  /* 0x00000004080472a4 */ /* 0x000fcc000f8e0218 */
[----:B------:R-:W-:Y:S01]  /*1120*/  IMAD.U32 R57, RZ, RZ, UR4 ;  /* 0x00000004ff397e24 */ /* 0x000fe2000f8e00ff */
[----:B-1----:R-:W-:Y:S06]  /*1130*/  BRA.U UP5, `(.L_x_17) ;  /* 0x0000000105647547 */ /* 0x002fec000b800000 */
[----:B------:R-:W-:Y:S02]  /*1140*/  R2UR UR4, R58 ;  /* 0x000000003a0472ca */ /* 0x000fe400000e0000 */
[----:B------:R-:W-:-:S11]  /*1150*/  R2UR UR12, R57 ;  /* 0x00000000390c72ca */ /* 0x000fd600000e0000 */
[----:B------:R-:W-:Y:S02]  /*1160*/  UISETP.GT.U32.AND UP0, UPT, UR4, 0x1, UPT ;  /* 0x000000010400788c */ /* 0x000fe4000bf04070 */
[----:B------:R-:W-:Y:S02]  /*1170*/  ULOP3.LUT UR10, UR4, 0xfffffffe, URZ, 0xc0, !UPT ;  /* 0xfffffffe040a7892 */ /* 0x000fe4000f8ec0ff */
[----:B------:R-:W-:Y:S02]  /*1180*/  UISETP.NE.AND UP3, UPT, UR12, URZ, UP0 ;  /* 0x000000ff0c00728c */ /* 0x000fe40008765270 */
[----:B------:R-:W-:Y:S02]  /*1190*/  UISETP.NE.AND UP2, UPT, UR12, 0x1, UP0 ;  /* 0x000000010c00788c */ /* 0x000fe40008745270 */
[----:B------:R-:W-:Y:S02]  /*11a0*/  UISETP.NE.AND UP1, UPT, UR12, 0x2, UP0 ;  /* 0x000000020c00788c */ /* 0x000fe40008725270 */
[----:B------:R-:W-:-:S02]  /*11b0*/  UISETP.NE.AND UP0, UPT, UR12, 0x3, UP0 ;  /* 0x000000030c00788c */ /* 0x000fc40008705270 */
[----:B------:R-:W-:Y:S02]  /*11c0*/  USEL UR6, URZ, 0x1, UP3 ;  /* 0x00000001ff067887 */ /* 0x000fe40009800000 */
[----:B------:R-:W-:Y:S02]  /*11d0*/  USEL UR5, URZ, 0x4, UP2 ;  /* 0x00000004ff057887 */ /* 0x000fe40009000000 */
[----:B------:R-:W-:Y:S02]  /*11e0*/  USEL UR4, URZ, 0x10, UP1 ;  /* 0x00000010ff047887 */ /* 0x000fe40008800000 */
[----:B------:R-:W-:Y:S02]  /*11f0*/  USEL UR9, URZ, 0x40, UP0 ;  /* 0x00000040ff097887 */ /* 0x000fe40008000000 */
[----:B------:R-:W-:Y:S02]  /*1200*/  USEL UR8, URZ, 0x2, UP3 ;  /* 0x00000002ff087887 */ /* 0x000fe40009800000 */
[----:B------:R-:W-:-:S02]  /*1210*/  UIADD3 UR4, UPT, UPT, UR4, UR5, UR6 ;  /* 0x0000000504047290 */ /* 0x000fc4000fffe006 */
[----:B------:R-:W-:Y:S02]  /*1220*/  USEL UR6, URZ, 0x20, UP1 ;  /* 0x00000020ff067887 */ /* 0x000fe40008800000 */
[----:B------:R-:W-:Y:S02]  /*1230*/  USEL UR7, URZ, 0x8, UP2 ;  /* 0x00000008ff077887 */ /* 0x000fe40009000000 */
[----:B------:R-:W-:Y:S02]  /*1240*/  UIADD3 UR5, UPT, UPT, UR8, UR9, UR4 ;  /* 0x0000000908057290 */ /* 0x000fe4000fffe004 */
[----:B------:R-:W-:Y:S02]  /*1250*/  ULEA UR4, UR12, UR10, 0x1 ;  /* 0x0000000a0c047291 */ /* 0x000fe4000f8e08ff */
[----:B------:R-:W-:Y:S02]  /*1260*/  USEL UR8, URZ, 0x80, UP0 ;  /* 0x00000080ff087887 */ /* 0x000fe40008000000 */
[----:B------:R-:W-:-:S03]  /*1270*/  UIADD3 UR5, UPT, UPT, UR6, UR7, UR5 ;  /* 0x0000000706057290 */ /* 0x000fc6000fffe005 */
[----:B------:R-:W-:Y:S01]  /*1280*/  UMOV UR6, 0x3 ;  /* 0x0000000300067882 */ /* 0x000fe20000000000 */
[----:B------:R-:W-:Y:S02]  /*1290*/  UIADD3 UR5, UPT, UPT, UR5, UR8, URZ ;  /* 0x0000000805057290 */ /* 0x000fe4000fffe0ff */
[----:B------:R-:W-:-:S04]  /*12a0*/  USHF.L.U32 UR4, UR6, UR4, URZ ;  /* 0x0000000406047299 */ /* 0x000fc800080006ff */
[----:B------:R-:W-:Y:S02]  /*12b0*/  IMAD.U32 R3, RZ, RZ, UR5 ;  /* 0x00000005ff037e24 */ /* 0x000fe4000f8e00ff */
[----:B------:R-:W-:-:S07]  /*12c0*/  IMAD.U32 R2, RZ, RZ, UR4 ;  /* 0x00000004ff027e24 */ /* 0x000fce000f8e00ff */
.L_x_17:
[----:B------:R-:W1:Y:S01]  /*12d0*/  S2UR UR36, SR_CTAID.Z ;  /* 0x00000000002479c3 */ /* 0x000e620000002700 */
[----:B------:R-:W-:Y:S02]  /*12e0*/  UISETP.GE.AND UP0, UPT, UR23, 0x1, UPT ;  /* 0x000000011700788c */ /* 0x000fe4000bf06270 */
[----:B------:R-:W-:Y:S02]  /*12f0*/  UISETP.NE.AND UP3, UPT, UR22, 0x2, UPT ;  /* 0x000000021600788c */ /* 0x000fe4000bf65270 */
[----:B------:R-:W-:Y:S02]  /*1300*/  ULOP3.LUT UR30, UR30, 0x600, URZ, 0xc0, !UPT ;  /* 0x000006001e1e7892 */ /* 0x000fe4000f8ec0ff */
[----:B------:R-:W-:Y:S01]  /*1310*/  USHF.L.U32 UR29, UR11, UR29, URZ ;  /* 0x0000001d0b1d7299 */ /* 0x000fe200080006ff */
[----:B------:R-:W-:Y:S02]  /*1320*/  UMOV UR20, UR25 ;  /* 0x0000001900147c82 */ /* 0x000fe40008000000 */
[----:B------:R-:W-:Y:S09]  /*1330*/  BRA.U !UP0, `(.L_x_18) ;  /* 0x0000000108d47547 */ /* 0x000ff2000b800000 */
[----:B------:R-:W2:Y:S01]  /*1340*/  LDCU.128 UR12, c[0x0][0xb10] ;  /* 0x00016200ff0c77ac */ /* 0x000ea20008000c00 */
[----:B------:R-:W3:Y:S01]  /*1350*/  LDCU UR6, c[0x0][0x370] ;  /* 0x00006e00ff0677ac */ /* 0x000ee20008000800 */
[----:B------:R-:W4:Y:S01]  /*1360*/  LDCU UR5, c[0x0][0x374] ;  /* 0x00006e80ff0577ac */ /* 0x000f220008000800 */
[----:B------:R-:W1:Y:S01]  /*1370*/  LDCU UR26, c[0x0][0xb0c] ;  /* 0x00016180ff1a77ac */ /* 0x000e620008000800 */
[----:B------:R-:W1:Y:S01]  /*1380*/  LDCU UR4, c[0x0][0xb20] ;  /* 0x00016400ff0477ac */ /* 0x000e620008000800 */
[----:B------:R-:W1:Y:S01]  /*1390*/  LDCU.64 UR8, c[0x0][0xb28] ;  /* 0x00016500ff0877ac */ /* 0x000e620008000a00 */
[----:B--2---:R-:W-:Y:S02]  /*13a0*/  UISETP.NE.AND UP0, UPT, UR14, 0x1, UPT ;  /* 0x000000010e00788c */ /* 0x004fe4000bf05270 */
[----:B----4-:R-:W-:Y:S02]  /*13b0*/  UIMAD.WIDE.U32 UR10, UR5, UR15, URZ ;  /* 0x0000000f050a72a5 */ /* 0x010fe4000f8e00ff */
[----:B---3--:R-:W-:-:S02]  /*13c0*/  UIMAD.WIDE.U32 UR18, UR6, UR12, URZ ;  /* 0x0000000c061272a5 */ /* 0x008fc4000f8e00ff */
[----:B-1----:R-:W-:Y:S02]  /*13d0*/  UISETP.NE.AND UP1, UPT, UR26, 0x1, UPT ;  /* 0x000000011a00788c */ /* 0x002fe4000bf25270 */
[----:B------:R-:W-:Y:S01]  /*13e0*/  UISETP.NE.AND UP2, UPT, UR23, 0x1, UPT ;  /* 0x000000011700788c */ /* 0x000fe2000bf45270 */
[----:B------:R-:W-:Y:S02]  /*13f0*/  UMOV UR10, UR11 ;  /* 0x0000000b000a7c82 */ /* 0x000fe40008000000 */
[----:B------:R-:W-:Y:S01]  /*1400*/  UMOV UR18, UR19 ;  /* 0x0000001300127c82 */ /* 0x000fe20008000000 */
[----:B------:R-:W-:Y:S02]  /*1410*/  @UP0 USHF.R.U32.HI UR5, URZ, UR4, UR10 ;  /* 0x00000004ff050299 */ /* 0x000fe4000801160a */
[----:B------:R-:W-:Y:S02]  /*1420*/  UIMAD.WIDE.U32 UR20, UR24, UR15, URZ ;  /* 0x0000000f181472a5 */ /* 0x000fe4000f8e00ff */
[----:B------:R-:W-:-:S02]  /*1430*/  UIMAD.WIDE.U32 UR10, UR5, UR8, URZ ;  /* 0x00000008050a72a5 */ /* 0x000fc4000f8e00ff */
[----:B------:R-:W-:Y:S02]  /*1440*/  @UP1 USHF.R.U32.HI UR6, URZ, UR13, UR18 ;  /* 0x0000000dff061299 */ /* 0x000fe40008011612 */
[----:B------:R-:W-:Y:S02]  /*1450*/  UIMAD.WIDE.U32 UR16, UR25, UR12, URZ ;  /* 0x0000000c191072a5 */ /* 0x000fe4000f8e00ff */
[----:B------:R-:W-:Y:S01]  /*1460*/  UIMAD.WIDE.U32 UR18, UR6, UR8, URZ ;  /* 0x00000008061272a5 */ /* 0x000fe2000f8e00ff */
[----:B------:R-:W-:Y:S01]  /*1470*/  UMOV UR20, UR21 ;  /* 0x0000001500147c82 */ /* 0x000fe20008000000 */
[----:B------:R-:W-:Y:S01]  /*1480*/  UMOV UR10, UR11 ;  /* 0x0000000b000a7c82 */ /* 0x000fe20008000000 */
[----:B------:R-:W-:Y:S02]  /*1490*/  USHF.R.U32.HI UR20, URZ, UR4, UR20 ;  /* 0x00000004ff147299 */ /* 0x000fe40008011614 */
[----:B------:R-:W-:Y:S02]  /*14a0*/  @UP2 USHF.R.U32.HI UR5, URZ, UR9, UR10 ;  /* 0x00000009ff052299 */ /* 0x000fe4000801160a */
[----:B------:R-:W-:Y:S01]  /*14b0*/  UMOV UR7, UR19 ;  /* 0x0000001300077c82 */ /* 0x000fe20008000000 */
[----:B------:R-:W-:Y:S01]  /*14c0*/  UMOV UR16, UR17 ;  /* 0x0000001100107c82 */ /* 0x000fe20008000000 */
[----:B------:R-:W-:-:S02]  /*14d0*/  @UP2 USHF.R.U32.HI UR6, URZ, UR9, UR7 ;  /* 0x00000009ff062299 */ /* 0x000fc40008011607 */
[----:B------:R-:W-:Y:S02]  /*14e0*/  USHF.R.U32.HI UR16, URZ, UR13, UR16 ;  /* 0x0000000dff107299 */ /* 0x000fe40008011610 */
[----:B------:R-:W-:Y:S02]  /*14f0*/  USEL UR4, UR24, UR20, !UP0 ;  /* 0x0000001418047287 */ /* 0x000fe4000c000000 */
[----:B------:R-:W-:Y:S02]  /*1500*/  UIMAD UR7, UR5, UR23, URZ ;  /* 0x00000017050772a4 */ /* 0x000fe4000f8e02ff */
[----:B------:R-:W-:Y:S02]  /*1510*/  USEL UR5, UR25, UR16, !UP1 ;  /* 0x0000001019057287 */ /* 0x000fe4000c800000 */
[----:B------:R-:W-:Y:S02]  /*1520*/  UIMAD UR12, UR6, UR23, URZ ;  /* 0x00000017060c72a4 */ /* 0x000fe4000f8e02ff */
[----:B------:R-:W-:-:S02]  /*1530*/  UISETP.GE.AND UP0, UPT, UR4, UR7, UPT ;  /* 0x000000070400728c */ /* 0x000fc4000bf06270 */
[----:B------:R-:W-:Y:S02]  /*1540*/  UIMAD.WIDE.U32 UR10, UR4, UR8, URZ ;  /* 0x00000008040a72a5 */ /* 0x000fe4000f8e00ff */
[----:B------:R-:W-:Y:S02]  /*1550*/  UISETP.GE.OR UP0, UPT, UR5, UR12, UP0 ;  /* 0x0000000c0500728c */ /* 0x000fe40008706670 */
[----:B------:R-:W-:Y:S02]  /*1560*/  UIMAD.WIDE.U32 UR12, UR5, UR8, URZ ;  /* 0x00000008050c72a5 */ /* 0x000fe4000f8e00ff */
[----:B------:R-:W-:Y:S01]  /*1570*/  UIADD3 UR10, UPT, UPT, -UR4, URZ, URZ ;  /* 0x000000ff040a7290 */ /* 0x000fe2000fffe1ff */
[----:B------:R-:W-:Y:S01]  /*1580*/  UMOV UR8, UR11 ;  /* 0x0000000b00087c82 */ /* 0x000fe20008000000 */
[----:B------:R-:W-:Y:S02]  /*1590*/  UIADD3 UR20, UPT, UPT, -UR5, URZ, URZ ;  /* 0x000000ff05147290 */ /* 0x000fe4000fffe1ff */
[----:B------:R-:W-:-:S03]  /*15a0*/  USHF.R.U32.HI UR8, URZ, UR9, UR8 ;  /* 0x00000009ff087299 */ /* 0x000fc60008011608 */
[----:B------:R-:W-:Y:S01]  /*15b0*/  @!UP0 UMOV UR7, UR13 ;  /* 0x0000000d00078c82 */ /* 0x000fe20008000000 */
[----:B------:R-:W-:Y:S02]  /*15c0*/  UIMAD UR24, UR14, UR10, UR24 ;  /* 0x0000000a0e1872a4 */ /* 0x000fe4000f8e0218 */
[----:B------:R-:W-:Y:S02]  /*15d0*/  USEL UR8, UR4, UR8, !UP2 ;  /* 0x0000000804087287 */ /* 0x000fe4000d000000 */
[----:B------:R-:W-:Y:S02]  /*15e0*/  @!UP0 USHF.R.U32.HI UR7, URZ, UR9, UR7 ;  /* 0x00000009ff078299 */ /* 0x000fe40008011607 */
[----:B------:R-:W-:Y:S02]  /*15f0*/  UIADD3 UR9, UPT, UPT, -UR8, URZ, URZ ;  /* 0x000000ff08097290 */ /* 0x000fe4000fffe1ff */
[----:B------:R-:W-:Y:S02]  /*1600*/  @!UP0 USEL UR7, UR5, UR7, !UP2 ;  /* 0x0000000705078287 */ /* 0x000fe4000d000000 */
[----:B------:R-:W-:-:S02]  /*1610*/  UIMAD UR9, UR23, UR9, UR4 ;  /* 0x00000009170972a4 */ /* 0x000fc4000f8e0204 */
[----:B------:R-:W-:Y:S02]  /*1620*/  @!UP0 UIADD3 UR8, UPT, UPT, UR8, -UR7, URZ ;  /* 0x8000000708088290 */ /* 0x000fe4000fffe0ff */
[----:B------:R-:W-:Y:S02]  /*1630*/  @!UP0 UIMAD UR6, UR9, UR6, UR7 ;  /* 0x00000006090682a4 */ /* 0x000fe4000f8e0207 */
[----:B------:R-:W-:Y:S02]  /*1640*/  @!UP0 UIMAD UR4, UR8, UR23, UR5 ;  /* 0x00000017080482a4 */ /* 0x000fe4000f8e0205 */
[----:B------:R-:W-:Y:S02]  /*1650*/  UIMAD UR20, UR26, UR20, UR25 ;  /* 0x000000141a1472a4 */ /* 0x000fe4000f8e0219 */
[----:B------:R-:W-:Y:S01]  /*1660*/  UIMAD UR24, UR4, UR14, UR24 ;  /* 0x0000000e041872a4 */ /* 0x000fe2000f8e0218 */
[----:B------:R-:W-:Y:S02]  /*1670*/  @!UP0 UMOV UR5, UR6 ;  /* 0x0000000600058c82 */ /* 0x000fe40008000000 */
[----:B------:R-:W-:-:S12]  /*1680*/  UIMAD UR20, UR5, UR26, UR20 ;  /* 0x0000001a051472a4 */ /* 0x000fd8000f8e0214 */
.L_x_18:
[----:B------:R-:W-:-:S09]  /*1690*/  UISETP.NE.AND UP0, UPT, UR27, 0x1, UPT ;  /* 0x000000011b00788c */ /* 0x000fd2000bf05270 */
[----:B------:R-:W-:Y:S05]  /*16a0*/  BRA.U UP0, `(.L_x_19) ;  /* 0x0000000100447547 */ /* 0x000fea000b800000 */
[----:B------:R-:W2:Y:S01]  /*16b0*/  LDCU.128 UR8, c[0x0][0xb10] ;  /* 0x00016200ff0877ac */ /* 0x000ea20008000c00 */
[----:B------:R-:W3:Y:S01]  /*16c0*/  LDCU UR12, c[0x0][0xb0c] ;  /* 0x00016180ff0c77ac */ /* 0x000ee20008000800 */
[----:B------:R-:W4:Y:S01]  /*16d0*/  LDCU UR13, c[0x0][0xb20] ;  /* 0x00016400ff0d77ac */ /* 0x000f220008000800 */
[----:B--2---:R-:W-:Y:S02]  /*16e0*/  UIMAD.WIDE.U32 UR6, UR20, UR8, URZ ;  /* 0x00000008140672a5 */ /* 0x004fe4000f8e00ff */
[----:B------:R-:W-:Y:S02]  /*16f0*/  UIMAD.WIDE.U32 UR4, UR24, UR11, URZ ;  /* 0x0000000b180472a5 */ /* 0x000fe4000f8e00ff */
[----:B---3--:R-:W-:Y:S02]  /*1700*/  UISETP.NE.AND UP1, UPT, UR12, 0x1, UPT ;  /* 0x000000010c00788c */ /* 0x008fe4000bf25270 */
[----:B------:R-:W-:Y:S01]  /*1710*/  UISETP.NE.AND UP0, UPT, UR10, 0x1, UPT ;  /* 0x000000010a00788c */ /* 0x000fe2000bf05270 */
[----:B------:R-:W-:-:S02]  /*1720*/  UMOV UR6, UR7 ;  /* 0x0000000700067c82 */ /* 0x000fc40008000000 */
[----:B------:R-:W-:Y:S01]  /*1730*/  UMOV UR4, UR5 ;  /* 0x0000000500047c82 */ /* 0x000fe20008000000 */
[----:B------:R-:W-:Y:S02]  /*1740*/  USHF.R.U32.HI UR6, URZ, UR9, UR6 ;  /* 0x00000009ff067299 */ /* 0x000fe40008011606 */
[----:B----4-:R-:W-:Y:S02]  /*1750*/  USHF.R.U32.HI UR4, URZ, UR13, UR4 ;  /* 0x0000000dff047299 */ /* 0x010fe40008011604 */
[----:B------:R-:W-:Y:S02]  /*1760*/  USEL UR5, UR20, UR6, !UP1 ;  /* 0x0000000614057287 */ /* 0x000fe4000c800000 */
[----:B------:R-:W-:-:S04]  /*1770*/  USEL UR4, UR24, UR4, !UP0 ;  /* 0x0000000418047287 */ /* 0x000fc8000c000000 */
[----:B------:R-:W-:Y:S02]  /*1780*/  UIADD3 UR6, UPT, UPT, -UR4, UR5, URZ ;  /* 0x0000000504067290 */ /* 0x000fe4000fffe1ff */
[----:B------:R-:W-:Y:S02]  /*1790*/  UIADD3 UR4, UPT, UPT, UR4, -UR5, URZ ;  /* 0x8000000504047290 */ /* 0x000fe4000fffe0ff */
[----:B------:R-:W-:Y:S02]  /*17a0*/  UIMAD UR24, UR6, UR10, UR24 ;  /* 0x0000000a061872a4 */ /* 0x000fe4000f8e0218 */
[----:B------:R-:W-:-:S12]  /*17b0*/  UIMAD UR20, UR4, UR12, UR20 ;  /* 0x0000000c041472a4 */ /* 0x000fd8000f8e0214 */
.L_x_19:
[----:B------:R-:W-:Y:S05]  /*17c0*/  BRA.U !UP6, `(.L_x_20) ;  /* 0x000000010e0c7547 */ /* 0x000fea000b800000 */
[----:B------:R-:W-:Y:S01]  /*17d0*/  UCGABAR_WAIT ;  /* 0x0000000000007dc7 */ /* 0x000fe20008000000 */
[----:B------:R-:W-:Y:S01]  /*17e0*/  CCTL.IVALL ;  /* 0x00000000ff00798f */ /* 0x000fe20002000000 */
[----:B------:R-:W-:Y:S05]  /*17f0*/  BRA `(.L_x_21) ;  /* 0x0000000000047947 */ /* 0x000fea0003800000 */
.L_x_20:
[----:B------:R-:W-:Y:S06]  /*1800*/  BAR.SYNC.DEFER_BLOCKING 0x0 ;  /* 0x0000000000007b1d */ /* 0x000fec0000010000 */
.L_x_21:
[----:B------:R-:W-:Y:S05]  /*1810*/  BRA.U UP3, `(.L_x_22) ;  /* 0x0000001503647547 */ /* 0x000fea000b800000 */
[----:B------:R-:W2:Y:S01]  /*1820*/  LDCU UR6, c[0x0][0x38c] ;  /* 0x00007180ff0677ac */ /* 0x000ea20008000800 */
[----:B------:R-:W-:Y:S01]  /*1830*/  PLOP3.LUT P1, PT, PT, PT, UP4, 0x80, 0x8 ;  /* 0x000000000008781c */ /* 0x000fe20003f2f048 */
[----:B------:R-:W-:Y:S01]  /*1840*/  IMAD.MOV.U32 R12, RZ, RZ, 0x1 ;  /* 0x00000001ff0c7424 */ /* 0x000fe200078e00ff */
[----:B------:R-:W-:Y:S01]  /*1850*/  ISETP.NE.AND P2, PT, R0, RZ, P3 ;  /* 0x000000ff0000720c */ /* 0x000fe20001f45270 */
[----:B------:R-:W-:Y:S01]  /*1860*/  USHF.L.U32 UR7, UR25, 0x6, URZ ;  /* 0x0000000619077899 */ /* 0x000fe200080006ff */
[----:B------:R-:W-:Y:S01]  /*1870*/  PLOP3.LUT P1, PT, P1, PT, PT, 0x8, 0x80 ;  /* 0x000000000080781c */ /* 0x000fe20000f2e170 */
[----:B------:R-:W-:Y:S01]  /*1880*/  USHF.L.U32 UR52, UR25, 0x7, URZ ;  /* 0x0000000719347899 */ /* 0x000fe200080006ff */
[----:B------:R-:W-:Y:S01]  /*1890*/  CS2R R10, SRZ ;  /* 0x00000000000a7805 */ /* 0x000fe2000001ff00 */
[----:B------:R-:W-:Y:S01]  /*18a0*/  UISETP.NE.AND UP1, UPT, UR22, URZ, UPT ;  /* 0x000000ff1600728c */ /* 0x000fe2000bf25270 */
[----:B------:R-:W-:Y:S01]  /*18b0*/  IMAD.MOV.U32 R9, RZ, RZ, RZ ;  /* 0x000000ffff097224 */ /* 0x000fe200078e00ff */
[----:B------:R-:W3:Y:S01]  /*18c0*/  LDCU UR46, c[0x0][0x370] ;  /* 0x00006e00ff2e77ac */ /* 0x000ee20008000800 */
[----:B------:R-:W-:Y:S01]  /*18d0*/  IMAD.MOV.U32 R8, RZ, RZ, 0x1 ;  /* 0x00000001ff087424 */ /* 0x000fe200078e00ff */
[----:B------:R-:W4:Y:S01]  /*18e0*/  LDCU.64 UR40, c[0x0][0x348] ;  /* 0x00006900ff2877ac */ /* 0x000f220008000a00 */
[----:B--2---:R-:W-:-:S02]  /*18f0*/  UIADD3 UR5, UPT, UPT, UR6, 0x3f, URZ ;  /* 0x0000003f06057890 */ /* 0x004fc4000fffe0ff */
[----:B------:R-:W-:Y:S02]  /*1900*/  UIADD3 UR55, UPT, UPT, UR6, 0x7e, URZ ;  /* 0x0000007e06377890 */ /* 0x000fe4000fffe0ff */
[----:B------:R-:W-:Y:S01]  /*1910*/  USHF.R.S32.HI UR4, URZ, 0x1f, UR5 ;  /* 0x0000001fff047899 */ /* 0x000fe20008011405 */
[----:B------:R-:W2:Y:S03]  /*1920*/  LDCU UR44, c[0x0][0x374] ;  /* 0x00006e80ff2c77ac */ /* 0x000ea60008000800 */
[----:B------:R-:W-:Y:S02]  /*1930*/  ULEA.HI UR4, UR4, UR5, URZ, 0x6 ;  /* 0x0000000504047291 */ /* 0x000fe4000f8f30ff */
[----:B------:R-:W-:Y:S02]  /*1940*/  UIADD3 UR5, UPT, UPT, UR6, -0x1, URZ ;  /* 0xffffffff06057890 */ /* 0x000fe4000fffe0ff */
[----:B------:R-:W-:-:S02]  /*1950*/  USHF.R.S32.HI UR48, URZ, 0x6, UR4 ;  /* 0x00000006ff307899 */ /* 0x000fc40008011404 */
[----:B------:R-:W-:Y:S02]  /*1960*/  UISETP.GE.U32.AND UP2, UPT, UR5, -0x7f, UPT ;  /* 0xffffff810500788c */ /* 0x000fe4000bf46070 */
[----:B------:R-:W-:Y:S02]  /*1970*/  UISETP.LT.U32.AND UP0, UPT, UR48, 0x4, UPT ;  /* 0x000000043000788c */ /* 0x000fe4000bf01070 */
[----:B------:R-:W-:Y:S02]  /*1980*/  ULOP3.LUT UR5, UR7, 0x40, URZ, 0xc0, !UPT ;  /* 0x0000004007057892 */ /* 0x000fe4000f8ec0ff */
[----:B------:R-:W-:Y:S02]  /*1990*/  USEL UR47, UR48, 0x4, UP0 ;  /* 0x00000004302f7887 */ /* 0x000fe40008000000 */
[----:B------:R-:W-:Y:S02]  /*19a0*/  ULOP3.LUT UR52, UR52, 0x80, URZ, 0xc0, !UPT ;  /* 0x0000008034347892 */ /* 0x000fe4000f8ec0ff */
[----:B------:R-:W-:-:S02]  /*19b0*/  UIADD3 UR4, UPT, UPT, UR47, -0x1, URZ ;  /* 0xffffffff2f047890 */ /* 0x000fc4000fffe0ff */
[----:B------:R-:W-:Y:S02]  /*19c0*/  @UP2 UIADD3 UR4, UPT, UPT, UR47, URZ, URZ ;  /* 0x000000ff2f042290 */ /* 0x000fe4000fffe0ff */
[----:B------:R-:W-:Y:S02]  /*19d0*/  USEL UR31, UR54, 0x2, UP1 ;  /* 0x00000002361f7887 */ /* 0x000fe40008800000 */
[----:B------:R-:W-:Y:S02]  /*19e0*/  ULEA.HI UR50, UR30, UR5, URZ, 0x1b ;  /* 0x000000051e327291 */ /* 0x000fe4000f8fd8ff */
[----:B------:R-:W-:Y:S02]  /*19f0*/  UIADD3 UR51, UPT, UPT, UR48, -UR47, URZ ;  /* 0x8000002f30337290 */ /* 0x000fe4000fffe0ff */
[----:B------:R-:W-:Y:S02]  /*1a00*/  UIADD3 UR37, UPT, UPT, UR4, 0x1, URZ ;  /* 0x0000000104257890 */ /* 0x000fe4000fffe0ff */
[----:B------:R-:W-:Y:S01]  /*1a10*/  UIADD3 UR49, UPT, UPT, -UR4, URZ, URZ ;  /* 0x000000ff04317290 */ /* 0x000fe2000fffe1ff */
[----:B--234-:R-:W-:-:S11]  /*1a20*/  UMOV UR15, URZ ;  /* 0x000000ff000f7c82 */ /* 0x01cfd60008000000 */
.L_x_44:
[----:B------:R-:W-:Y:S01]  /*1a30*/  UISETP.NE.AND UP0, UPT, UR53, URZ, UPT ;  /* 0x000000ff3500728c */ /* 0x000fe2000bf05270 */
[----:B------:R-:W2:Y:S08]  /*1a40*/  S2UR UR53, SR_CgaCtaId ;  /* 0x00000000003579c3 */ /* 0x000eb00000008800 */
[----:B------:R-:W-:Y:S05]  /*1a50*/  BRA.U UP0, `(.L_x_23) ;  /* 0x0000000100347547 */ /* 0x000fea000b800000 */
[----:B------:R-:W3:Y:S01]  /*1a60*/  S2R R0, SR_CgaCtaId ;  /* 0x0000000000007919 */ /* 0x000ee20000008800 */
[----:B------:R-:W-:-:S04]  /*1a70*/  MOV R2, 0x400 ;  /* 0x0000040000027802 */ /* 0x000fc80000000f00 */
[----:B---3--:R-:W-:Y:S02]  /*1a80*/  LEA R0, R0, R2, 0x18 ;  /* 0x0000000200007211 */ /* 0x008fe400078ec0ff */
[----:B------:R-:W-:-:S03]  /*1a90*/  SHF.L.U32 R2, R8, 0x1f, RZ ;  /* 0x0000001f08027819 */ /* 0x000fc600000006ff */
[----:B------:R-:W-:-:S04]  /*1aa0*/  IMAD R0, R9, 0x8, R0 ;  /* 0x0000000809007824 */ /* 0x000fc800078e0200 */
[----:B------:R-:W3:Y:S02]  /*1ab0*/  SYNCS.PHASECHK.TRANS64.TRYWAIT P0, [R0+URZ+0x100], R2 ;  /* 0x00010002000075a7 */ /* 0x000ee400080011ff */
[----:B---3--:R-:W-:Y:S05]  /*1ac0*/  @!P0 BRA `(.L_x_24) ;  /* 0x0000009800648947 */ /* 0x008fea0003800000 */
.L_x_187:
[----:B------:R-:W-:Y:S01]  /*1ad0*/  VIADD R9, R9, 0x1 ;  /* 0x0000000109097836 */ /* 0x000fe20000000000 */
[----:B------:R3:W-:Y:S04]  /*1ae0*/  SYNCS.ARRIVE.TRANS64.A1T0 RZ, [R0+URZ+0xf0], RZ ;  /* 0x0000f0ff00ff79a7 */ /* 0x0007e800081000ff */
[----:B------:R-:W-:-:S04]  /*1af0*/  ISETP.NE.AND P0, PT, R9, 0x2, PT ;  /* 0x000000020900780c */ /* 0x000fc80003f05270 */
[----:B------:R-:W-:Y:S02]  /*1b00*/  SEL R9, R9, RZ, P0 ;  /* 0x000000ff09097207 */ /* 0x000fe40000000000 */
[----:B---3--:R-:W-:-:S04]  /*1b10*/  SEL R0, RZ, 0x1, P0 ;  /* 0x00000001ff007807 */ /* 0x008fc80000000000 */
[----:B------:R-:W-:-:S07]  /*1b20*/  LOP3.LUT R8, R8, R0, RZ, 0x3c, !PT ;  /* 0x0000000008087212 */ /* 0x000fce00078e3cff */
.L_x_23:
[----:B------:R-:W-:Y:S01]  /*1b30*/  UMOV UR14, 0x400 ;  /* 0x00000400000e7882 */ /* 0x000fe20000000000 */
[----:B------:R-:W-:Y:S01]  /*1b40*/  SHF.L.U32 R0, R12, 0x1f, RZ ;  /* 0x0000001f0c007819 */ /* 0x000fe200000006ff */
[----:B--2---:R-:W-:Y:S02]  /*1b50*/  ULEA UR14, UR53, UR14, 0x18 ;  /* 0x0000000e350e7291 */ /* 0x004fe4000f8ec0ff */
[----:B------:R-:W-:Y:S02]  /*1b60*/  UISETP.GE.U32.AND UP0, UPT, UR55, 0x7f, UPT ;  /* 0x0000007f3700788c */ /* 0x000fe4000bf06070 */
[----:B------:R-:W-:Y:S02]  /*1b70*/  ULEA UR4, UR15, UR14, 0x3 ;  /* 0x0000000e0f047291 */ /* 0x000fe4000f8e18ff */
[----:B------:R-:W-:Y:S01]  /*1b80*/  ULEA UR19, UR24, UR52, 0x8 ;  /* 0x0000003418137291 */ /* 0x000fe2000f8e40ff */
[----:B------:R-:W-:-:S06]  /*1b90*/  UMOV UR13, URZ ;  /* 0x000000ff000d7c82 */ /* 0x000fcc0008000000 */
[----:B------:R2:W3:Y:S01]  /*1ba0*/  SYNCS.PHASECHK.TRANS64.TRYWAIT P0, [UR4+0x20], R0 ;  /* 0x00002000ff0075a7 */ /* 0x0004e20008001104 */
[----:B------:R-:W-:-:S04]  /*1bb0*/  ULEA.HI UR4, UR20, UR20, URZ, 0x1 ;  /* 0x0000001414047291 */ /* 0x000fc8000f8f08ff */
[----:B------:R-:W-:-:S04]  /*1bc0*/  USHF.L.U32 UR4, UR4, 0x6, URZ ;  /* 0x0000000604047899 */ /* 0x000fc800080006ff */
[----:B------:R-:W-:-:S04]  /*1bd0*/  ULOP3.LUT UR35, UR4, 0xffffff80, URZ, 0xc0, !UPT ;  /* 0xffffff8004237892 */ /* 0x000fc8000f8ec0ff */
[----:B------:R-:W-:Y:S01]  /*1be0*/  UIADD3 UR35, UPT, UPT, UR50, UR35, URZ ;  /* 0x0000002332237290 */ /* 0x000fe2000fffe0ff */
[----:B------:R-:W-:Y:S11]  /*1bf0*/  BRA.U !UP0, `(.L_x_25) ;  /* 0x0000000108f87547 */ /* 0x000ff6000b800000 */
[----:B------:R-:W-:Y:S01]  /*1c00*/  UMOV UR21, UR49 ;  /* 0x0000003100157c82 */ /* 0x000fe20008000000 */
[----:B------:R-:W-:Y:S01]  /*1c10*/  UMOV UR4, UR15 ;  /* 0x0000000f00047c82 */ /* 0x000fe20008000000 */
[----:B------:R-:W-:-:S05]  /*1c20*/  UMOV UR26, 0x20 ;  /* 0x00000020001a7882 */ /* 0x000fca0000000000 */
.L_x_31:
[----:B------:R-:W-:Y:S01]  /*1c30*/  ULEA UR33, UR4, UR14, 0x3 ;  /* 0x0000000e04217291 */ /* 0x000fe2000f8e18ff */
[----:B------:R-:W-:Y:S01]  /*1c40*/  @P3 MOV R2, 0x18000 ;  /* 0x0001800000023802 */ /* 0x000fe20000000f00 */
[----:B-1-3--:R-:W-:Y:S10]  /*1c50*/  @P0 BRA `(.L_x_26) ;  /* 0x00000000000c0947 */ /* 0x00aff40003800000 */
[----:B------:R-:W-:-:S04]  /*1c60*/  SHF.L.U32 R3, R12, 0x1f, RZ ;  /* 0x0000001f0c037819 */ /* 0x000fc800000006ff */
[----:B------:R-:W3:Y:S02]  /*1c70*/  SYNCS.PHASECHK.TRANS64.TRYWAIT P0, [UR33+0x20], R3 ;  /* 0x00002003ff0075a7 */ /* 0x000ee40008001121 */
[----:B---3--:R-:W-:Y:S05]  /*1c80*/  @!P0 BRA `(.L_x_27) ;  /* 0x0000009800088947 */ /* 0x008fea0003800000 */
.L_x_26:
[----:B------:R3:W-:Y:S01]  /*1c90*/  @P3 SYNCS.ARRIVE.TRANS64 RZ, [UR33], R2 ;  /* 0x00000002ffff39a7 */ /* 0x0007e20008000021 */
[----:B------:R-:W-:Y:S02]  /*1ca0*/  ULOP3.LUT UR5, UR31, 0x2, URZ, 0xfc, !UPT ;  /* 0x000000021f057892 */ /* 0x000fe4000f8efcff */
[----:B------:R-:W-:Y:S02]  /*1cb0*/  UIADD3 UR21, UPT, UPT, UR21, 0x1, URZ ;  /* 0x0000000115157890 */ /* 0x000fe4000fffe0ff */
[----:B------:R-:W-:Y:S02]  /*1cc0*/  UISETP.NE.AND UP0, UPT, UR5, 0x2, UPT ;  /* 0x000000020500788c */ /* 0x000fe4000bf05270 */
[----:B------:R-:W-:-:S07]  /*1cd0*/  UISETP.NE.AND UP2, UPT, UR21, 0x1, UPT ;  /* 0x000000011500788c */ /* 0x000fce000bf45270 */
[----:B------:R-:W-:Y:S05]  /*1ce0*/  BRA.U UP0, `(.L_x_28) ;  /* 0x0000000100047547 */ /* 0x000fea000b800000 */
[----:B-1----:R-:W-:Y:S05]  /*1cf0*/  BPT.TRAP 0x1 ;  /* 0x000000040000795c */ /* 0x002fea0000300000 */
.L_x_28:
[----:B------:R-:W-:Y:S04]  /*1d00*/  BSSY.RECONVERGENT B0, `(.L_x_29) ;  /* 0x0000003000007945 */ /* 0x000fe80003800200 */
[----:B------:R-:W-:Y:S05]  /*1d10*/  @!P2 BRA `(.L_x_30) ;  /* 0x000000000004a947 */ /* 0x000fea0003800000 */
[----:B-1----:R-:W-:Y:S05]  /*1d20*/  BPT.TRAP 0x1 ;  /* 0x000000040000795c */ /* 0x002fea0000300000 */
.L_x_30:
[----:B-1----:R-:W-:Y:S05]  /*1d30*/  BSYNC.RECONVERGENT B0 ;  /* 0x0000000000007941 */ /* 0x002fea0003800200 */
.L_x_29:
[----:B------:R-:W-:Y:S02]  /*1d40*/  UIADD3 UR5, UPT, UPT, UR4, 0x1, URZ ;  /* 0x0000000104057890 */ /* 0x000fe4000fffe0ff */
[----:B------:R-:W-:Y:S02]  /*1d50*/  ULEA UR24, UR4, UR30, 0xc ;  /* 0x0000001e04187291 */ /* 0x000fe4000f8e60ff */
[----:B------:R-:W-:Y:S02]  /*1d60*/  UISETP.NE.AND UP0, UPT, UR5, 0x4, UPT ;  /* 0x000000040500788c */ /* 0x000fe4000bf05270 */
[----:B------:R-:W-:Y:S02]  /*1d70*/  ULEA UR24, UR24, UR14, 0x2 ;  /* 0x0000000e18187291 */ /* 0x000fe4000f8e10ff */
[----:B------:R-:W-:Y:S02]  /*1d80*/  USEL UR6, URZ, 0x1, UP0 ;  /* 0x00000001ff067887 */ /* 0x000fe40008000000 */
[----:B------:R-:W-:-:S02]  /*1d90*/  USEL UR15, UR5, URZ, UP0 ;  /* 0x000000ff050f7287 */ /* 0x000fc40008000000 */
[----:B------:R-:W-:Y:S02]  /*1da0*/  ULEA UR8, UR4, UR14, 0xf ;  /* 0x0000000e04087291 */ /* 0x000fe4000f8e78ff */
[----:B------:R-:W-:Y:S01]  /*1db0*/  ULEA UR5, UR15, UR14, 0x3 ;  /* 0x0000000e0f057291 */ /* 0x000fe2000f8e18ff */
[----:B------:R-:W-:Y:S01]  /*1dc0*/  LOP3.LUT R12, R12, UR6, RZ, 0x3c, !PT ;  /* 0x000000060c0c7c12 */ /* 0x000fe2000f8e3cff */
[----:B------:R-:W-:Y:S02]  /*1dd0*/  UIADD3 UR6, UP1, UPT, UR40, 0x80, URZ ;  /* 0x0000008028067890 */ /* 0x000fe4000ff3e0ff */
[----:B------:R-:W-:Y:S01]  /*1de0*/  UIADD3 UR4, UP0, UPT, UR40, 0x180, URZ ;  /* 0x0000018028047890 */ /* 0x000fe2000ff1e0ff */
[----:B--2---:R-:W-:Y:S01]  /*1df0*/  SHF.L.U32 R0, R12, 0x1f, RZ ;  /* 0x0000001f0c007819 */ /* 0x004fe200000006ff */
[----:B------:R-:W-:Y:S02]  /*1e00*/  UIADD3 UR34, UPT, UPT, UR26, -0x20, URZ ;  /* 0xffffffe01a227890 */ /* 0x000fe4000fffe0ff */
[----:B------:R-:W-:Y:S01]  /*1e10*/  ULOP3.LUT UR33, UR33, 0xfefffff8, URZ, 0xc0, !UPT ;  /* 0xfefffff821217892 */ /* 0x000fe2000f8ec0ff */
[----:B------:R4:W1:Y:S01]  /*1e20*/  SYNCS.PHASECHK.TRANS64.TRYWAIT P0, [UR5+0x20], R0 ;  /* 0x00002000ff0075a7 */ /* 0x0008620008001105 */
[----:B------:R-:W-:-:S02]  /*1e30*/  UIADD3.X UR7, UPT, UPT, URZ, UR41, URZ, UP1, !UPT ;  /* 0x00000029ff077290 */ /* 0x000fc40008ffe4ff */
[----:B------:R-:W-:Y:S02]  /*1e40*/  UIADD3 UR32, UPT, UPT, UR24, 0x8400, URZ ;  /* 0x0000840018207890 */ /* 0x000fe4000fffe0ff */
[----:B------:R-:W-:Y:S02]  /*1e50*/  UPRMT UR13, URZ, 0x5410, UR29 ;  /* 0x00005410ff0d7896 */ /* 0x000fe4000800001d */
[----:B------:R-:W-:Y:S02]  /*1e60*/  UIADD3 UR24, UPT, UPT, UR24, 0xa400, URZ ;  /* 0x0000a40018187890 */ /* 0x000fe4000fffe0ff */
[----:B------:R-:W-:Y:S02]  /*1e70*/  UIADD3.X UR5, UPT, UPT, URZ, UR41, URZ, UP0, !UPT ;  /* 0x00000029ff057290 */ /* 0x000fe400087fe4ff */
[----:B------:R-:W-:Y:S02]  /*1e80*/  UIADD3 UR16, UPT, UPT, UR8, 0x18400, URZ ;  /* 0x0001840008107890 */ /* 0x000fe4000fffe0ff */
[----:B------:R-:W-:Y:S01]  /*1e90*/  UIADD3 UR8, UPT, UPT, UR8, 0x1c400, URZ ;  /* 0x0001c40008087890 */ /* 0x000fe2000fffe0ff */
[----:B------:R-:W-:Y:S01]  /*1ea0*/  UMOV UR22, 0x0 ;  /* 0x0000000000167882 */ /* 0x000fe20000000000 */
[----:B------:R-:W-:Y:S01]  /*1eb0*/  UMOV UR23, 0x10000000 ;  /* 0x1000000000177882 */ /* 0x000fe20000000000 */
[----:B------:R-:W-:Y:S01]  /*1ec0*/  UMOV UR27, UR35 ;  /* 0x00000023001b7c82 */ /* 0x000fe20008000000 */
[----:B------:R-:W-:Y:S01]  /*1ed0*/  UMOV UR28, UR36 ;  /* 0x00000024001c7c82 */ /* 0x000fe20008000000 */
[----:B------:R-:W-:Y:S01]  /*1ee0*/  UMOV UR25, UR33 ;  /* 0x0000002100197c82 */ /* 0x000fe20008000000 */
[----:B------:R-:W-:Y:S01]  /*1ef0*/  UMOV UR20, UR36 ;  /* 0x0000002400147c82 */ /* 0x000fe20008000000 */
[----:B------:R-:W-:Y:S01]  /*1f00*/  UMOV UR17, UR33 ;  /* 0x0000002100117c82 */ /* 0x000fe20008000000 */
[----:B------:R-:W-:Y:S01]  /*1f10*/  UMOV UR18, UR34 ;  /* 0x0000002200127c82 */ /* 0x000fe20008000000 */
[----:B------:R-:W-:Y:S01]  /*1f20*/  UTMALDG.3D.MULTICAST.2CTA [UR32], [UR6], UR13, desc[UR22] ;  /* 0x00001620060073b4 */ /* 0x000fe2000821180d */
[----:B------:R-:W-:Y:S01]  /*1f30*/  UMOV UR10, UR26 ;  /* 0x0000001a000a7c82 */ /* 0x000fe20008000000 */
[----:B------:R-:W-:Y:S01]  /*1f40*/  UMOV UR11, UR19 ;  /* 0x00000013000b7c82 */ /* 0x000fe20008000000 */
[----:B------:R-:W-:Y:S01]  /*1f50*/  UMOV UR12, UR36 ;  /* 0x00000024000c7c82 */ /* 0x000fe20008000000 */
[----:B------:R-:W-:Y:S01]  /*1f60*/  UMOV UR9, UR33 ;  /* 0x0000002100097c82 */ /* 0x000fe20008000000 */
[----:B------:R2:W-:Y:S01]  /*1f70*/  UTMALDG.3D.MULTICAST.2CTA [UR24], [UR6], UR13, desc[UR22] ;  /* 0x00001618060073b4 */ /* 0x0005e2000821180d */
[----:B------:R-:W-:Y:S01]  /*1f80*/  UTMALDG.3D.2CTA [UR16], [UR4], desc[UR22] ;  /* 0x00001610040075b4 */ /* 0x000fe20008211000 */
[----:B------:R3:W-:Y:S01]  /*1f90*/  UTMALDG.3D.2CTA [UR8], [UR4], desc[UR22] ;  /* 0x00001608040075b4 */ /* 0x0007e20008211000 */
[----:B--2---:R-:W-:Y:S01]  /*1fa0*/  UIADD3 UR26, UPT, UPT, UR26, 0x40, URZ ;  /* 0x000000401a1a7890 */ /* 0x004fe2000fffe0ff */
[----:B------:R-:W-:Y:S01]  /*1fb0*/  UMOV UR13, UR37 ;  /* 0x00000025000d7c82 */ /* 0x000fe20008000000 */
[----:B---3--:R-:W-:Y:S01]  /*1fc0*/  UMOV UR4, UR15 ;  /* 0x0000000f00047c82 */ /* 0x008fe20008000000 */
[----:B----4-:R-:W-:Y:S09]  /*1fd0*/  BRA.U UP2, `(.L_x_31) ;  /* 0xfffffffd02147547 */ /* 0x010ff2000b83ffff */
.L_x_25:
[----:B------:R-:W-:Y:S01]  /*1fe0*/  ULEA UR4, UR15, UR14, 0x3 ;  /* 0x0000000e0f047291 */ /* 0x000fe2000f8e18ff */
[----:B--2---:R-:W-:Y:S01]  /*1ff0*/  SHF.L.U32 R0, R12, 0x1f, RZ ;  /* 0x0000001f0c007819 */ /* 0x004fe200000006ff */
[----:B------:R-:W-:Y:S01]  /*2000*/  @!P1 SYNCS.ARRIVE.TRANS64.A1T0 RZ, [UR14+0x88], RZ ;  /* 0x000088ffffff99a7 */ /* 0x000fe2000810000e */
[----:B------:R-:W-:-:S06]  /*2010*/  UISETP.GT.AND UP0, UPT, UR48, UR47, UPT ;  /* 0x0000002f3000728c */ /* 0x000fcc000bf04270 */
[----:B------:R2:W4:Y:S03]  /*2020*/  SYNCS.PHASECHK.TRANS64.TRYWAIT P1, [UR4+0x20], R0 ;  /* 0x00002000ff0075a7 */ /* 0x0005260008021104 */
[----:B------:R-:W-:Y:S05]  /*2030*/  BRA.U !UP0, `(.L_x_32) ;  /* 0x0000000508047547 */ /* 0x000fea000b800000 */
[----:B------:R-:W-:Y:S01]  /*2040*/  UIADD3 UR21, UPT, UPT, UR51, UR13, URZ ;  /* 0x0000000d33157290 */ /* 0x000fe2000fffe0ff */
[----:B------:R-:W-:-:S11]  /*2050*/  UMOV UR6, UR15 ;  /* 0x0000000f00067c82 */ /* 0x000fd60008000000 */
.L_x_40:
[----:B------:R-:W-:Y:S01]  /*2060*/  ULEA UR7, UR6, UR14, 0x3 ;  /* 0x0000000e06077291 */ /* 0x000fe2000f8e18ff */
[----:B----4-:R-:W-:Y:S01]  /*2070*/  @P3 MOV R2, 0x18000 ;  /* 0x0001800000023802 */ /* 0x010fe20000000f00 */
[----:B-12-4-:R-:W-:Y:S10]  /*2080*/  @P1 BRA `(.L_x_33) ;  /* 0x00000000000c1947 */ /* 0x016ff40003800000 */
[----:B------:R-:W-:-:S04]  /*2090*/  SHF.L.U32 R3, R12, 0x1f, RZ ;  /* 0x0000001f0c037819 */ /* 0x000fc800000006ff */
[----:B-1-3--:R-:W1:Y:S02]  /*20a0*/  SYNCS.PHASECHK.TRANS64.TRYWAIT P0, [UR7+0x20], R3 ;  /* 0x00002003ff0075a7 */ /* 0x00ae640008001107 */
[----:B-1----:R-:W-:Y:S05]  /*20b0*/  @!P0 BRA `(.L_x_34) ;  /* 0x0000009400148947 */ /* 0x002fea0003800000 */
.L_x_33:
[----:B------:R4:W-:Y:S01]  /*20c0*/  @P3 SYNCS.ARRIVE.TRANS64 RZ, [UR7], R2 ;  /* 0x00000002ffff39a7 */ /* 0x0009e20008000007 */
[----:B------:R-:W-:-:S04]  /*20d0*/  ULOP3.LUT UR4, UR31, 0x2, URZ, 0xfc, !UPT ;  /* 0x000000021f047892 */ /* 0x000fc8000f8efcff */
[----:B------:R-:W-:-:S09]  /*20e0*/  UISETP.NE.AND UP0, UPT, UR4, 0x2, UPT ;  /* 0x000000020400788c */ /* 0x000fd2000bf05270 */
[----:B------:R-:W-:Y:S05]  /*20f0*/  BRA.U UP0, `(.L_x_35) ;  /* 0x0000000100047547 */ /* 0x000fea000b800000 */
[----:B-1----:R-:W-:Y:S05]  /*2100*/  BPT.TRAP 0x1 ;  /* 0x000000040000795c */ /* 0x002fea0000300000 */
.L_x_35:
[----:B------:R-:W-:Y:S04]  /*2110*/  BSSY.RECONVERGENT B0, `(.L_x_36) ;  /* 0x0000003000007945 */ /* 0x000fe80003800200 */
[----:B------:R-:W-:Y:S05]  /*2120*/  @!P2 BRA `(.L_x_37) ;  /* 0x000000000004a947 */ /* 0x000fea0003800000 */
[----:B-1----:R-:W-:Y:S05]  /*2130*/  BPT.TRAP 0x1 ;  /* 0x000000040000795c */ /* 0x002fea0000300000 */
.L_x_37:
[----:B-1----:R-:W-:Y:S05]  /*2140*/  BSYNC.RECONVERGENT B0 ;  /* 0x0000000000007941 */ /* 0x002fea0003800200 */
.L_x_36:
[----:B------:R-:W-:Y:S01]  /*2150*/  UIADD3 UR4, UPT, UPT, UR6, 0x1, URZ ;  /* 0x0000000106047890 */ /* 0x000fe2000fffe0ff */
[----:B------:R-:W-:Y:S01]  /*2160*/  BSSY.RECONVERGENT B0, `(.L_x_38) ;  /* 0x000002a000007945 */ /* 0x000fe20003800200 */
[----:B---3--:R-:W-:Y:S02]  /*2170*/  ELECT P0, URZ, PT ;  /* 0x0000000000ff782f */ /* 0x008fe40003800000 */
[----:B------:R-:W-:-:S04]  /*2180*/  UISETP.NE.AND UP0, UPT, UR4, 0x4, UPT ;  /* 0x000000040400788c */ /* 0x000fc8000bf05270 */
[----:B------:R-:W-:Y:S02]  /*2190*/  USEL UR5, URZ, 0x1, UP0 ;  /* 0x00000001ff057887 */ /* 0x000fe40008000000 */
[----:B------:R-:W-:-:S04]  /*21a0*/  USEL UR15, UR4, URZ, UP0 ;  /* 0x000000ff040f7287 */ /* 0x000fc80008000000 */
[----:B------:R-:W-:Y:S01]  /*21b0*/  ULEA UR4, UR15, UR14, 0x3 ;  /* 0x0000000e0f047291 */ /* 0x000fe2000f8e18ff */
[----:B------:R-:W-:-:S04]  /*21c0*/  LOP3.LUT R12, R12, UR5, RZ, 0x3c, !PT ;  /* 0x000000050c0c7c12 */ /* 0x000fc8000f8e3cff */
[----:B--2---:R-:W-:-:S04]  /*21d0*/  SHF.L.U32 R0, R12, 0x1f, RZ ;  /* 0x0000001f0c007819 */ /* 0x004fc800000006ff */
[----:B------:R1:W2:Y:S01]  /*21e0*/  SYNCS.PHASECHK.TRANS64.TRYWAIT P1, [UR4+0x20], R0 ;  /* 0x00002000ff0075a7 */ /* 0x0002a20008021104 */
[----:B------:R-:W-:Y:S05]  /*21f0*/  @!P0 BRA `(.L_x_39) ;  /* 0x0000000000808947 */ /* 0x000fea0003800000 */
[----:B------:R-:W-:Y:S02]  /*2200*/  ULEA UR24, UR6, UR30, 0xc ;  /* 0x0000001e06187291 */ /* 0x000fe4000f8e60ff */
[----:B------:R-:W-:Y:S02]  /*2210*/  UIADD3 UR4, UP1, UPT, UR40, 0x80, URZ ;  /* 0x0000008028047890 */ /* 0x000fe4000ff3e0ff */
[----:B------:R-:W-:Y:S02]  /*2220*/  ULEA UR24, UR24, UR14, 0x2 ;  /* 0x0000000e18187291 */ /* 0x000fe4000f8e10ff */
[----:B------:R-:W-:Y:S02]  /*2230*/  USHF.L.U32 UR34, UR13, 0x6, URZ ;  /* 0x000000060d227899 */ /* 0x000fe400080006ff */
[----:B------:R-:W-:Y:S02]  /*2240*/  ULEA UR8, UR6, UR14, 0xf ;  /* 0x0000000e06087291 */ /* 0x000fe4000f8e78ff */
[----:B------:R-:W-:-:S02]  /*2250*/  UIADD3 UR22, UP0, UPT, UR40, 0x180, URZ ;  /* 0x0000018028167890 */ /* 0x000fc4000ff1e0ff */
[----:B------:R-:W-:Y:S02]  /*2260*/  ULOP3.LUT UR33, UR7, 0xfefffff8, URZ, 0xc0, !UPT ;  /* 0xfefffff807217892 */ /* 0x000fe4000f8ec0ff */
[----:B------:R-:W-:Y:S02]  /*2270*/  UIADD3.X UR5, UPT, UPT, URZ, UR41, URZ, UP1, !UPT ;  /* 0x00000029ff057290 */ /* 0x000fe40008ffe4ff */
[----:B------:R-:W-:Y:S02]  /*2280*/  UIADD3 UR32, UPT, UPT, UR24, 0x8400, URZ ;  /* 0x0000840018207890 */ /* 0x000fe4000fffe0ff */
[----:B------:R-:W-:Y:S02]  /*2290*/  UPRMT UR10, URZ, 0x5410, UR29 ;  /* 0x00005410ff0a7896 */ /* 0x000fe4000800001d */
[----:B------:R-:W-:Y:S02]  /*22a0*/  UIADD3 UR26, UPT, UPT, UR34, 0x20, URZ ;  /* 0x00000020221a7890 */ /* 0x000fe4000fffe0ff */
[----:B------:R-:W-:-:S02]  /*22b0*/  UIADD3 UR24, UPT, UPT, UR24, 0xa400, URZ ;  /* 0x0000a40018187890 */ /* 0x000fc4000fffe0ff */
        /* <DEDUP_REMOVED lines=13> */
[----:B------:R-:W-:Y:S01]  /*2390*/  UMOV UR12, UR36 ;  /* 0x00000024000c7c82 */ /* 0x000fe20008000000 */
[----:B------:R-:W-:Y:S01]  /*23a0*/  UMOV UR9, UR33 ;  /* 0x0000002100097c82 */ /* 0x000fe20008000000 */
[----:B------:R3:W-:Y:S01]  /*23b0*/  UTMALDG.3D.MULTICAST.2CTA [UR24], [UR4], UR10, desc[UR38] ;  /* 0x00002618040073b4 */ /* 0x0007e2000821180a */
[----:B------:R1:W-:Y:S01]  /*23c0*/  UTMALDG.3D.2CTA [UR16], [UR22], desc[UR38] ;  /* 0x00002610160075b4 */ /* 0x0003e20008211000 */
[----:B---3--:R-:W-:-:S02]  /*23d0*/  UMOV UR10, UR26 ;  /* 0x0000001a000a7c82 */ /* 0x008fc40008000000 */
[----:B------:R1:W-:Y:S02]  /*23e0*/  UTMALDG.3D.2CTA [UR8], [UR22], desc[UR38] ;  /* 0x00002608160075b4 */ /* 0x0003e40008211000 */
[----:B-1----:R-:W-:Y:S01]  /*23f0*/  NOP ;  /* 0x0000000000007918 */ /* 0x002fe20000000000 */
.L_x_39:
[----:B------:R-:W-:Y:S05]  /*2400*/  BSYNC.RECONVERGENT B0 ;  /* 0x0000000000007941 */ /* 0x000fea0003800200 */
.L_x_38:
[----:B------:R-:W-:Y:S01]  /*2410*/  UIADD3 UR13, UPT, UPT, UR13, 0x1, URZ ;  /* 0x000000010d0d7890 */ /* 0x000fe2000fffe0ff */
[----:B------:R-:W-:-:S03]  /*2420*/  UMOV UR6, UR15 ;  /* 0x0000000f00067c82 */ /* 0x000fc60008000000 */
[----:B------:R-:W-:-:S09]  /*2430*/  UISETP.NE.AND UP0, UPT, UR13, UR21, UPT ;  /* 0x000000150d00728c */ /* 0x000fd2000bf05270 */
[----:B------:R-:W-:Y:S05]  /*2440*/  BRA.U UP0, `(.L_x_40) ;  /* 0xfffffffd00047547 */ /* 0x000fea000b83ffff */
.L_x_32:
[C---:B------:R-:W-:Y:S01]  /*2450*/  LEA R3, R11.reuse, UR14, 0x3 ;  /* 0x0000000e0b037c11 */ /* 0x040fe2000f8e18ff */
[----:B------:R-:W-:Y:S01]  /*2460*/  NOP ;  /* 0x0000000000007918 */ /* 0x000fe20000000000 */
[----:B-12---:R-:W-:Y:S02]  /*2470*/  SHF.L.U32 R0, R10, 0x1f, RZ ;  /* 0x0000001f0a007819 */ /* 0x006fe400000006ff */
[----:B------:R-:W-:Y:S02]  /*2480*/  LEA R4, R11, UR14, 0x4 ;  /* 0x0000000e0b047c11 */ /* 0x000fe4000f8e20ff */
[----:B---3--:R-:W1:Y:S02]  /*2490*/  SYNCS.PHASECHK.TRANS64.TRYWAIT P0, [R3+URZ+0x90], R0 ;  /* 0x00009000030075a7 */ /* 0x008e6400080011ff */
[----:B-1----:R-:W-:Y:S05]  /*24a0*/  @!P0 BRA `(.L_x_41) ;  /* 0x0000009000308947 */ /* 0x002fea0003800000 */
.L_x_190:
[----:B------:R-:W2:Y:S01]  /*24b0*/  LDS.128 R4, [R4+0x120] ;  /* 0x0001200004047984 */ /* 0x000ea20000000c00 */
[----:B------:R-:W-:Y:S01]  /*24c0*/  UISETP.GE.AND UP0, UPT, UR45, 0x1, UPT ;  /* 0x000000012d00788c */ /* 0x000fe2000bf06270 */
[----:B------:R-:W-:Y:S01]  /*24d0*/  @!PT LDS RZ, [RZ] ;  /* 0x00000000fffff984 */ /* 0x000fe20000000800 */
[----:B------:R-:W-:Y:S01]  /*24e0*/  @!PT LDS RZ, [RZ] ;  /* 0x00000000fffff984 */ /* 0x000fe20000000800 */
[----:B------:R-:W-:Y:S01]  /*24f0*/  @!PT LDS RZ, [RZ] ;  /* 0x00000000fffff984 */ /* 0x000fe20000000800 */
[----:B------:R-:W-:Y:S01]  /*2500*/  @!PT LDS RZ, [RZ] ;  /* 0x00000000fffff984 */ /* 0x000fe20000000800 */
[----:B------:R3:W-:Y:S06]  /*2510*/  MEMBAR.ALL.CTA ;  /* 0x0000000000007992 */ /* 0x0007ec0000008000 */
[----:B---3--:R-:W3:Y:S01]  /*2520*/  FENCE.VIEW.ASYNC.S ;  /* 0x00000000000073c6 */ /* 0x008ee20000000000 */
[----:B--2---:R-:W-:-:S13]  /*2530*/  LOP3.LUT P0, RZ, R6, 0x1, RZ, 0xc0, !PT ;  /* 0x0000000106ff7812 */ /* 0x004fda000780c0ff */
[----:B---3--:R-:W-:Y:S01]  /*2540*/  VOTEU.ANY UP1, P0 ;  /* 0x0000000000ff7886 */ /* 0x008fe20000020100 */
[----:B------:R-:W-:-:S13]  /*2550*/  PLOP3.LUT P0, PT, PT, PT, UP1, 0x80, 0x8 ;  /* 0x000000000008781c */ /* 0x000fda0003f0f018 */
[----:B-1----:R-:W-:Y:S02]  /*2560*/  @P0 LOP3.LUT R0, R5, 0xffff, RZ, 0xc0, !PT ;  /* 0x0000ffff05000812 */ /* 0x002fe400078ec0ff */
[----:B----4-:R-:W-:Y:S02]  /*2570*/  @P0 MOV R2, R4 ;  /* 0x0000000400020202 */ /* 0x010fe40000000f00 */
[----:B------:R-:W-:Y:S01]  /*2580*/  @P0 R2UR UR5, R0 ;  /* 0x00000000000502ca */ /* 0x000fe200000e0000 */
[----:B------:R-:W-:Y:S01]  /*2590*/  VIADD R0, R3, 0xa0 ;  /* 0x000000a003007836 */ /* 0x000fe20000000000 */
[----:B------:R-:W-:Y:S02]  /*25a0*/  @P0 SHF.R.U32.HI R4, RZ, 0x10, R5 ;  /* 0x00000010ff040819 */ /* 0x000fe40000011605 */
[----:B------:R-:W-:Y:S02]  /*25b0*/  @P0 R2UR UR6, R2 ;  /* 0x00000000020602ca */ /* 0x000fe400000e0000 */
[----:B------:R-:W-:-:S02]  /*25c0*/  PRMT R0, RZ, 0x654, R0 ;  /* 0x00000654ff007816 */ /* 0x000fc40000000000 */
[----:B------:R-:W-:Y:S02]  /*25d0*/  @P0 R2UR UR4, R4 ;  /* 0x00000000040402ca */ /* 0x000fe400000e0000 */
[----:B------:R1:W-:Y:S03]  /*25e0*/  SYNCS.ARRIVE.TRANS64.RED.A1T0 RZ, [R0+URZ], RZ ;  /* 0x000000ff00ff79a7 */ /* 0x0003e600081004ff */
[----:B------:R-:W-:-:S04]  /*25f0*/  @UP1 UMOV UR42, UR5 ;  /* 0x00000005002a1c82 */ /* 0x000fc80008000000 */
[----:B------:R-:W-:-:S04]  /*2600*/  @UP1 UMOV UR43, UR6 ;  /* 0x00000006002b1c82 */ /* 0x000fc80008000000 */
[----:B------:R-:W-:Y:S01]  /*2610*/  @UP1 UMOV UR36, UR4 ;  /* 0x0000000400241c82 */ /* 0x000fe20008000000 */
[----:B------:R-:W-:Y:S05]  /*2620*/  BRA.U !UP0, `(.L_x_42) ;  /* 0x0000000108d47547 */ /* 0x000fea000b800000 */
[----:B------:R-:W2:Y:S01]  /*2630*/  LDCU.128 UR16, c[0x0][0xb10] ;  /* 0x00016200ff1077ac */ /* 0x000ea20008000c00 */
[----:B------:R-:W3:Y:S01]  /*2640*/  LDCU UR23, c[0x0][0xb20] ;  /* 0x00016400ff1777ac */ /* 0x000ee20008000800 */
[----:B------:R-:W4:Y:S01]  /*2650*/  LDCU UR22, c[0x0][0xb0c] ;  /* 0x00016180ff1677ac */ /* 0x000f220008000800 */
[----:B------:R-:W1:Y:S01]  /*2660*/  LDCU.64 UR8, c[0x0][0xb28] ;  /* 0x00016500ff0877ac */ /* 0x000e620008000a00 */
[----:B------:R-:W-:Y:S02]  /*2670*/  UISETP.NE.AND UP3, UPT, UR45, 0x1, UPT ;  /* 0x000000012d00788c */ /* 0x000fe4000bf65270 */
[----:B--2---:R-:W-:Y:S02]  /*2680*/  UIMAD.WIDE.U32 UR6, UR44, UR19, URZ ;  /* 0x000000132c0672a5 */ /* 0x004fe4000f8e00ff */
[----:B------:R-:W-:Y:S02]  /*2690*/  UIMAD.WIDE.U32 UR4, UR46, UR16, URZ ;  /* 0x000000102e0472a5 */ /* 0x000fe4000f8e00ff */
[----:B------:R-:W-:-:S02]  /*26a0*/  UISETP.NE.AND UP0, UPT, UR18, 0x1, UPT ;  /* 0x000000011200788c */ /* 0x000fc4000bf05270 */
[----:B------:R-:W-:Y:S01]  /*26b0*/  UIMAD.WIDE.U32 UR20, UR42, UR19, URZ ;  /* 0x000000132a1472a5 */ /* 0x000fe2000f8e00ff */
[----:B------:R-:W-:Y:S02]  /*26c0*/  UMOV UR6, UR7 ;  /* 0x0000000700067c82 */ /* 0x000fe40008000000 */
[----:B------:R-:W-:Y:S01]  /*26d0*/  UMOV UR4, UR5 ;  /* 0x0000000500047c82 */ /* 0x000fe20008000000 */
[----:B---3--:R-:W-:Y:S02]  /*26e0*/  USHF.R.U32.HI UR6, URZ, UR23, UR6 ;  /* 0x00000017ff067299 */ /* 0x008fe40008011606 */
[----:B----4-:R-:W-:Y:S02]  /*26f0*/  UISETP.NE.AND UP2, UPT, UR22, 0x1, UPT ;  /* 0x000000011600788c */ /* 0x010fe4000bf45270 */
[----:B------:R-:W-:Y:S02]  /*2700*/  USHF.R.U32.HI UR4, URZ, UR17, UR4 ;  /* 0x00000011ff047299 */ /* 0x000fe40008011604 */
[----:B------:R-:W-:-:S02]  /*2710*/  USEL UR5, UR44, UR6, !UP0 ;  /* 0x000000062c057287 */ /* 0x000fc4000c000000 */
[----:B------:R-:W-:Y:S02]  /*2720*/  USEL UR6, UR46, UR4, !UP2 ;  /* 0x000000042e067287 */ /* 0x000fe4000d000000 */
[----:B-1----:R-:W-:Y:S01]  /*2730*/  UIMAD.WIDE.U32 UR10, UR5, UR8, URZ ;  /* 0x00000008050a72a5 */ /* 0x002fe2000f8e00ff */
[----:B------:R-:W-:Y:S01]  /*2740*/  UMOV UR4, UR21 ;  /* 0x0000001500047c82 */ /* 0x000fe20008000000 */
[----:B------:R-:W-:Y:S02]  /*2750*/  UIMAD.WIDE.U32 UR12, UR43, UR16, URZ ;  /* 0x000000102b0c72a5 */ /* 0x000fe4000f8e00ff */
[----:B------:R-:W-:-:S03]  /*2760*/  UIMAD.WIDE.U32 UR20, UR6, UR8, URZ ;  /* 0x00000008061472a5 */ /* 0x000fc6000f8e00ff */
[----:B------:R-:W-:Y:S01]  /*2770*/  UMOV UR10, UR11 ;  /* 0x0000000b000a7c82 */ /* 0x000fe20008000000 */
[----:B------:R-:W-:Y:S02]  /*2780*/  USHF.R.U32.HI UR4, URZ, UR23, UR4 ;  /* 0x00000017ff047299 */ /* 0x000fe40008011604 */
[----:B------:R-:W-:Y:S01]  /*2790*/  @UP3 USHF.R.U32.HI UR5, URZ, UR9, UR10 ;  /* 0x00000009ff053299 */ /* 0x000fe2000801160a */
[----:B------:R-:W-:Y:S01]  /*27a0*/  UMOV UR12, UR13 ;  /* 0x0000000d000c7c82 */ /* 0x000fe20008000000 */
[----:B------:R-:W-:Y:S01]  /*27b0*/  UMOV UR20, UR21 ;  /* 0x0000001500147c82 */ /* 0x000fe20008000000 */
[----:B------:R-:W-:Y:S02]  /*27c0*/  USHF.R.U32.HI UR17, URZ, UR17, UR12 ;  /* 0x00000011ff117299 */ /* 0x000fe4000801160c */
[----:B------:R-:W-:Y:S02]  /*27d0*/  USEL UR4, UR42, UR4, !UP0 ;  /* 0x000000042a047287 */ /* 0x000fe4000c000000 */
[----:B------:R-:W-:-:S02]  /*27e0*/  @UP3 USHF.R.U32.HI UR6, URZ, UR9, UR20 ;  /* 0x00000009ff063299 */ /* 0x000fc40008011614 */
[----:B------:R-:W-:Y:S02]  /*27f0*/  UIMAD UR7, UR45, UR5, URZ ;  /* 0x000000052d0772a4 */ /* 0x000fe4000f8e02ff */
[----:B------:R-:W-:Y:S02]  /*2800*/  USEL UR5, UR43, UR17, !UP2 ;  /* 0x000000112b057287 */ /* 0x000fe4000d000000 */
[----:B------:R-:W-:Y:S02]  /*2810*/  UIMAD UR10, UR45, UR6, URZ ;  /* 0x000000062d0a72a4 */ /* 0x000fe4000f8e02ff */
[----:B------:R-:W-:Y:S02]  /*2820*/  UISETP.GE.AND UP0, UPT, UR4, UR7, UPT ;  /* 0x000000070400728c */ /* 0x000fe4000bf06270 */
[----:B------:R-:W-:Y:S02]  /*2830*/  UIMAD.WIDE.U32 UR12, UR4, UR8, URZ ;  /* 0x00000008040c72a5 */ /* 0x000fe4000f8e00ff */
[----:B------:R-:W-:-:S02]  /*2840*/  UISETP.GE.OR UP0, UPT, UR5, UR10, UP0 ;  /* 0x0000000a0500728c */ /* 0x000fc40008706670 */
        /* <DEDUP_REMOVED lines=19> */
.L_x_42:
[----:B------:R-:W2:Y:S02]  /*2980*/  LDCU UR4, c[0x0][0xb30] ;  /* 0x00016600ff0477ac */ /* 0x000ea40008000800 */
[----:B--2---:R-:W-:-:S09]  /*2990*/  UISETP.NE.AND UP0, UPT, UR4, 0x1, UPT ;  /* 0x000000010400788c */ /* 0x004fd2000bf05270 */
        /* <DEDUP_REMOVED lines=14> */
[----:B------:R-:W-:Y:S02]  /*2a80*/  UIADD3 UR6, UPT, UPT, UR5, -UR4, URZ ;  /* 0x8000000405067290 */ /* 0x000fe4000fffe0ff */
[----:B------:R-:W-:Y:S02]  /*2a90*/  UIADD3 UR4, UPT, UPT, -UR5, UR4, URZ ;  /* 0x0000000405047290 */ /* 0x000fe4000fffe1ff */
[----:B------:R-:W-:Y:S02]  /*2aa0*/  UIMAD UR42, UR6, UR10, UR42 ;  /* 0x0000000a062a72a4 */ /* 0x000fe4000f8e022a */
[----:B------:R-:W-:-:S12]  /*2ab0*/  UIMAD UR43, UR4, UR12, UR43 ;  /* 0x0000000c042b72a4 */ /* 0x000fd8000f8e022b */
.L_x_43:
[----:B------:R-:W-:Y:S01]  /*2ac0*/  VIADD R11, R11, 0x1 ;  /* 0x000000010b0b7836 */ /* 0x000fe20000000000 */
[----:B------:R-:W-:Y:S02]  /*2ad0*/  R2UR UR5, R58 ;  /* 0x000000003a0572ca */ /* 0x000fe400000e0000 */
[----:B------:R-:W-:Y:S02]  /*2ae0*/  R2UR UR4, R57 ;  /* 0x00000000390472ca */ /* 0x000fe400000e0000 */
[C---:B------:R-:W-:Y:S02]  /*2af0*/  ISETP.NE.AND P0, PT, R11.reuse, 0x2, PT ;  /* 0x000000020b00780c */ /* 0x040fe40003f05270 */
[----:B------:R-:W-:Y:S02]  /*2b00*/  PLOP3.LUT P1, PT, PT, PT, PT, 0x80, 0x8 ;  /* 0x000000000008781c */ /* 0x000fe40003f2f070 */
[----:B-1----:R-:W-:Y:S02]  /*2b10*/  SEL R0, RZ, 0x1, P0 ;  /* 0x00000001ff007807 */ /* 0x002fe40000000000 */
[----:B------:R-:W-:-:S02]  /*2b20*/  SEL R11, R11, RZ, P0 ;  /* 0x000000ff0b0b7207 */ /* 0x000fc40000000000 */
[----:B------:R-:W-:Y:S01]  /*2b30*/  LOP3.LUT R10, R10, R0, RZ, 0x3c, !PT ;  /* 0x000000000a0a7212 */ /* 0x000fe200078e3cff */
[----:B------:R-:W-:Y:S02]  /*2b40*/  UIADD3 UR20, UPT, UPT, UR43, UR5, URZ ;  /* 0x000000052b147290 */ /* 0x000fe4000fffe0ff */
[----:B------:R-:W-:Y:S01]  /*2b50*/  UIADD3 UR24, UPT, UPT, UR42, UR4, URZ ;  /* 0x000000042a187290 */ /* 0x000fe2000fffe0ff */
[----:B------:R-:W-:Y:S11]  /*2b60*/  BRA.U UP1, `(.L_x_44) ;  /* 0xffffffed01b07547 */ /* 0x000ff6000b83ffff */
[----:B------:R-:W-:Y:S01]  /*2b70*/  UIADD3 UR14, UPT, UPT, UR14, 0x20, URZ ;  /* 0x000000200e0e7890 */ /* 0x000fe2000fffe0ff */
[----:B------:R-:W-:-:S03]  /*2b80*/  SHF.L.U32 R2, R12, 0x1f, RZ ;  /* 0x0000001f0c027819 */ /* 0x000fc600000006ff */
[----:B------:R-:W-:-:S09]  /*2b90*/  ULEA UR4, UR15, UR14, 0x3 ;  /* 0x0000000e0f047291 */ /* 0x000fd2000f8e18ff */
[----:B------:R-:W1:Y:S02]  /*2ba0*/  SYNCS.PHASECHK.TRANS64.TRYWAIT P0, [UR4], R2 ;  /* 0x00000002ff0075a7 */ /* 0x000e640008001104 */
[----:B-1----:R-:W-:Y:S05]  /*2bb0*/  @!P0 BRA `(.L_x_45) ;  /* 0x0000008800808947 */ /* 0x002fea0003800000 */
.L_x_192:
[----:B------:R-:W-:-:S04]  /*2bc0*/  UIADD3 UR4, UPT, UPT, UR15, 0x1, URZ ;  /* 0x000000010f047890 */ /* 0x000fc8000fffe0ff */
[----:B------:R-:W-:-:S04]  /*2bd0*/  UISETP.NE.AND UP0, UPT, UR4, 0x4, UPT ;  /* 0x000000040400788c */ /* 0x000fc8000bf05270 */
[----:B------:R-:W-:Y:S02]  /*2be0*/  USEL UR6, URZ, 0x1, UP0 ;  /* 0x00000001ff067887 */ /* 0x000fe40008000000 */
[----:B------:R-:W-:-:S04]  /*2bf0*/  USEL UR4, UR4, URZ, UP0 ;  /* 0x000000ff04047287 */ /* 0x000fc80008000000 */
[----:B------:R-:W-:Y:S01]  /*2c00*/  ULEA UR5, UR4, UR14, 0x3 ;  /* 0x0000000e04057291 */ /* 0x000fe2000f8e18ff */
[----:B-1----:R-:W-:-:S04]  /*2c10*/  LOP3.LUT R2, R12, UR6, RZ, 0x3c, !PT ;  /* 0x000000060c027c12 */ /* 0x002fc8000f8e3cff */
[----:B------:R-:W-:-:S04]  /*2c20*/  SHF.L.U32 R3, R2, 0x1f, RZ ;  /* 0x0000001f02037819 */ /* 0x000fc800000006ff */
[----:B------:R-:W1:Y:S02]  /*2c30*/  SYNCS.PHASECHK.TRANS64.TRYWAIT P0, [UR5], R3 ;  /* 0x00000003ff0075a7 */ /* 0x000e640008001105 */
[----:B-1----:R-:W-:Y:S05]  /*2c40*/  @!P0 BRA `(.L_x_46) ;  /* 0x0000008800748947 */ /* 0x002fea0003800000 */
.L_x_194:
[----:B------:R-:W-:-:S04]  /*2c50*/  UIADD3 UR4, UPT, UPT, UR4, 0x1, URZ ;  /* 0x0000000104047890 */ /* 0x000fc8000fffe0ff */
[----:B------:R-:W-:-:S04]  /*2c60*/  UISETP.NE.AND UP0, UPT, UR4, 0x4, UPT ;  /* 0x000000040400788c */ /* 0x000fc8000bf05270 */
[----:B------:R-:W-:Y:S02]  /*2c70*/  USEL UR6, URZ, 0x1, UP0 ;  /* 0x00000001ff067887 */ /* 0x000fe40008000000 */
[----:B------:R-:W-:-:S04]  /*2c80*/  USEL UR4, UR4, URZ, UP0 ;  /* 0x000000ff04047287 */ /* 0x000fc80008000000 */
[----:B------:R-:W-:Y:S01]  /*2c90*/  ULEA UR5, UR4, UR14, 0x3 ;  /* 0x0000000e04057291 */ /* 0x000fe2000f8e18ff */
[----:B------:R-:W-:-:S04]  /*2ca0*/  LOP3.LUT R2, R2, UR6, RZ, 0x3c, !PT ;  /* 0x0000000602027c12 */ /* 0x000fc8000f8e3cff */
[----:B-1----:R-:W-:-:S04]  /*2cb0*/  SHF.L.U32 R3, R2, 0x1f, RZ ;  /* 0x0000001f02037819 */ /* 0x002fc800000006ff */
[----:B------:R-:W1:Y:S02]  /*2cc0*/  SYNCS.PHASECHK.TRANS64.TRYWAIT P0, [UR5], R3 ;  /* 0x00000003ff0075a7 */ /* 0x000e640008001105 */
[----:B-1----:R-:W-:Y:S05]  /*2cd0*/  @!P0 BRA `(.L_x_47) ;  /* 0x0000008800688947 */ /* 0x002fea0003800000 */
.L_x_196:
[----:B------:R-:W-:-:S04]  /*2ce0*/  UIADD3 UR4, UPT, UPT, UR4, 0x1, URZ ;  /* 0x0000000104047890 */ /* 0x000fc8000fffe0ff */
[----:B------:R-:W-:-:S04]  /*2cf0*/  UISETP.NE.AND UP0, UPT, UR4, 0x4, UPT ;  /* 0x000000040400788c */ /* 0x000fc8000bf05270 */
[----:B------:R-:W-:Y:S02]  /*2d00*/  USEL UR5, URZ, 0x1, UP0 ;  /* 0x00000001ff057887 */ /* 0x000fe40008000000 */
[----:B------:R-:W-:-:S04]  /*2d10*/  USEL UR4, UR4, URZ, UP0 ;  /* 0x000000ff04047287 */ /* 0x000fc80008000000 */
[----:B------:R-:W-:Y:S01]  /*2d20*/  ULEA UR4, UR4, UR14, 0x3 ;  /* 0x0000000e04047291 */ /* 0x000fe2000f8e18ff */
[----:B------:R-:W-:-:S04]  /*2d30*/  LOP3.LUT R2, R2, UR5, RZ, 0x3c, !PT ;  /* 0x0000000502027c12 */ /* 0x000fc8000f8e3cff */
[----:B------:R-:W-:Y:S01]  /*2d40*/  SHF.L.U32 R2, R2, 0x1f, RZ ;  /* 0x0000001f02027819 */ /* 0x000fe200000006ff */
[----:B-1----:R-:W-:-:S07]  /*2d50*/  IMAD.U32 R0, RZ, RZ, UR4 ;  /* 0x00000004ff007e24 */ /* 0x002fce000f8e00ff */
.L_x_48:
[----:B-1----:R1:W2:Y:S02]  /*2d60*/  SYNCS.PHASECHK.TRANS64.TRYWAIT P0, [R0+URZ], R2 ;  /* 0x00000002000075a7 */ /* 0x0022a400080011ff */
[----:B--2---:R-:W-:Y:S05]  /*2d70*/  @!P0 NANOSLEEP.SYNCS 0x989680 ;  /* 0x009896800000895d */ /* 0x004fea0003900000 */
[----:B------:R-:W2:Y:S02]  /*2d80*/  @!P0 SYNCS.PHASECHK.TRANS64 P0, [R0+URZ], R2 ;  /* 0x00000002000085a7 */ /* 0x000ea400080010ff */
[----:B--2---:R-:W-:Y:S05]  /*2d90*/  @P0 EXIT ;  /* 0x000000000000094d */ /* 0x004fea0003800000 */
[----:B------:R-:W-:Y:S05]  /*2da0*/  BRA `(.L_x_48) ;  /* 0xfffffffc00ec7947 */ /* 0x000fea000383ffff */
.L_x_22:
[----:B------:R-:W-:-:S04]  /*2db0*/  UISETP.NE.AND UP0, UPT, UR53, URZ, UPT ;  /* 0x000000ff3500728c */ /* 0x000fc8000bf05270 */
[----:B------:R-:W-:-:S09]  /*2dc0*/  UISETP.NE.OR UP0, UPT, UR22, 0x1, UP0 ;  /* 0x000000011600788c */ /* 0x000fd20008705670 */
[----:B------:R-:W-:Y:S05]  /*2dd0*/  BRA.U UP0, `(.L_x_49) ;  /* 0x0000000500487547 */ /* 0x000fea000b800000 */
[----:B------:R-:W-:Y:S01]  /*2de0*/  ISETP.GE.U32.AND P2, PT, R0, 0x8, PT ;  /* 0x000000080000780c */ /* 0x000fe20003f46070 */
[----:B------:R-:W-:Y:S01]  /*2df0*/  IMAD.MOV.U32 R12, RZ, RZ, 0x1 ;  /* 0x00000001ff0c7424 */ /* 0x000fe200078e00ff */
[----:B------:R-:W-:Y:S02]  /*2e00*/  CS2R R10, SRZ ;  /* 0x00000000000a7805 */ /* 0x000fe4000001ff00 */
[----:B------:R-:W-:Y:S01]  /*2e10*/  CS2R R8, SRZ ;  /* 0x0000000000087805 */ /* 0x000fe2000001ff00 */
[----:B------:R-:W-:Y:S01]  /*2e20*/  UMOV UR6, 0x400 ;  /* 0x0000040000067882 */ /* 0x000fe20000000000 */
[----:B------:R-:W-:Y:S01]  /*2e30*/  UMOV UR5, URZ ;  /* 0x000000ff00057c82 */ /* 0x000fe20008000000 */
[----:B------:R-:W-:-:S12]  /*2e40*/  ULEA UR6, UR53, UR6, 0x18 ;  /* 0x0000000635067291 */ /* 0x000fd8000f8ec0ff */
.L_x_53:
[----:B------:R-:W-:Y:S02]  /*2e50*/  LEA R2, R8, UR6, 0x3 ;  /* 0x0000000608027c11 */ /* 0x000fe4000f8e18ff */
[----:B------:R-:W-:-:S03]  /*2e60*/  SHF.L.U32 R4, R9, 0x1f, RZ ;  /* 0x0000001f09047819 */ /* 0x000fc600000006ff */
[----:B------:R-:W-:Y:S01]  /*2e70*/  VIADD R5, R2, 0x100 ;  /* 0x0000010002057836 */ /* 0x000fe20000000000 */
[----:B------:R-:W2:Y:S02]  /*2e80*/  SYNCS.PHASECHK.TRANS64.TRYWAIT P0, [R2+URZ+0xf0], R4 ;  /* 0x0000f004020075a7 */ /* 0x000ea400080011ff */
[----:B--2---:R-:W-:Y:S05]  /*2e90*/  @!P0 BRA `(.L_x_50) ;  /* 0x0000008800108947 */ /* 0x004fea0003800000 */
.L_x_197:
[----:B------:R-:W-:Y:S01]  /*2ea0*/  ULEA UR4, UR5, UR6, 0x3 ;  /* 0x0000000605047291 */ /* 0x000fe2000f8e18ff */
[----:B--2---:R-:W-:Y:S01]  /*2eb0*/  PRMT R2, RZ, 0x654, R5 ;  /* 0x00000654ff027816 */ /* 0x004fe20000000005 */
[----:B------:R-:W-:Y:S01]  /*2ec0*/  @!P2 IMAD.MOV.U32 R4, RZ, RZ, 0x10 ;  /* 0x00000010ff04a424 */ /* 0x000fe200078e00ff */
[----:B------:R-:W-:Y:S01]  /*2ed0*/  SHF.L.U32 R5, R12, 0x1f, RZ ;  /* 0x0000001f0c057819 */ /* 0x000fe200000006ff */
[----:B------:R-:W-:Y:S01]  /*2ee0*/  UIADD3 UR7, UPT, UPT, UR4, 0x90, URZ ;  /* 0x0000009004077890 */ /* 0x000fe2000fffe0ff */
[----:B------:R2:W-:Y:S05]  /*2ef0*/  SYNCS.ARRIVE.TRANS64.RED.A1T0 RZ, [R2+URZ], RZ ;  /* 0x000000ff02ff79a7 */ /* 0x0005ea00081004ff */
[----:B------:R-:W-:Y:S01]  /*2f00*/  IMAD.U32 R6, RZ, RZ, UR7 ;  /* 0x00000007ff067e24 */ /* 0x000fe2000f8e00ff */
[----:B------:R-:W3:Y:S04]  /*2f10*/  SYNCS.PHASECHK.TRANS64.TRYWAIT P0, [UR4+0xa0], R5 ;  /* 0x0000a005ff0075a7 */ /* 0x000ee80008001104 */
[----:B------:R-:W-:Y:S01]  /*2f20*/  PRMT R6, R0, 0x654, R6 ;  /* 0x0000065400067816 */ /* 0x000fe20000000006 */
[----:B--23--:R-:W-:Y:S06]  /*2f30*/  @!P0 BRA `(.L_x_51) ;  /* 0x0000008400fc8947 */ /* 0x00cfec0003800000 */
.L_x_199:
[----:B------:R-:W-:Y:S01]  /*2f40*/  ULEA UR8, UR5, UR6, 0x4 ;  /* 0x0000000605087291 */ /* 0x000fe2000f8e20ff */
[----:B------:R-:W-:Y:S01]  /*2f50*/  SEL R3, R6, R3, !P2 ;  /* 0x0000000306037207 */ /* 0x000fe20005000000 */
[----:B------:R-:W-:Y:S01]  /*2f60*/  UIADD3 UR9, UPT, UPT, UR4, 0x90, URZ ;  /* 0x0000009004097890 */ /* 0x000fe2000fffe0ff */
[----:B--2---:R-:W-:Y:S01]  /*2f70*/  LEA R2, R11, UR6, 0x3 ;  /* 0x000000060b027c11 */ /* 0x004fe2000f8e18ff */
[----:B------:R-:W-:Y:S01]  /*2f80*/  UIADD3 UR8, UPT, UPT, UR8, 0x120, URZ ;  /* 0x0000012008087890 */ /* 0x000fe2000fffe0ff */
[----:B------:R2:W-:Y:S01]  /*2f90*/  @!P2 SYNCS.ARRIVE.TRANS64.RED RZ, [R3+URZ], R4 ;  /* 0x0000000403ffa9a7 */ /* 0x0005e200080004ff */
[----:B------:R-:W-:Y:S01]  /*2fa0*/  UIADD3 UR4, UPT, UPT, UR5, 0x1, URZ ;  /* 0x0000000105047890 */ /* 0x000fe2000fffe0ff */
[----:B------:R-:W-:-:S03]  /*2fb0*/  VIADD R8, R8, 0x1 ;  /* 0x0000000108087836 */ /* 0x000fc60000000000 */
[----:B------:R-:W-:Y:S02]  /*2fc0*/  UISETP.NE.AND UP0, UPT, UR4, 0x2, UPT ;  /* 0x000000020400788c */ /* 0x000fe4000bf05270 */
[----:B------:R-:W-:Y:S01]  /*2fd0*/  ISETP.NE.AND P0, PT, R8, 0x2, PT ;  /* 0x000000020800780c */ /* 0x000fe20003f05270 */
[----:B------:R-:W-:Y:S06]  /*2fe0*/  UGETNEXTWORKID.BROADCAST [UR8], [UR9] ;  /* 0x00000000080073ca */ /* 0x000fec0008000100 */
[----:B------:R-:W-:Y:S02]  /*2ff0*/  USEL UR7, URZ, 0x1, UP0 ;  /* 0x00000001ff077887 */ /* 0x000fe40008000000 */
[----:B------:R-:W-:-:S04]  /*3000*/  USEL UR5, UR4, URZ, UP0 ;  /* 0x000000ff04057287 */ /* 0x000fc80008000000 */
[----:B------:R-:W-:Y:S02]  /*3010*/  LOP3.LUT R12, R12, UR7, RZ, 0x3c, !PT ;  /* 0x000000070c0c7c12 */ /* 0x000fe4000f8e3cff */
[----:B--2---:R-:W-:-:S04]  /*3020*/  SHF.L.U32 R4, R10, 0x1f, RZ ;  /* 0x0000001f0a047819 */ /* 0x004fc800000006ff */
[----:B------:R-:W2:Y:S02]  /*3030*/  SYNCS.PHASECHK.TRANS64.TRYWAIT P1, [R2+URZ+0x90], R4 ;  /* 0x00009004020075a7 */ /* 0x000ea400080211ff */
[----:B--2---:R-:W-:Y:S05]  /*3040*/  @!P1 BRA `(.L_x_52) ;  /* 0x0000008400d09947 */ /* 0x004fea0003800000 */
.L_x_200:
[C---:B--2---:R-:W-:Y:S01]  /*3050*/  LEA R4, R11.reuse, UR6, 0x4 ;  /* 0x000000060b047c11 */ /* 0x044fe2000f8e20ff */
[----:B------:R-:W-:Y:S01]  /*3060*/  VIADD R2, R2, 0xa0 ;  /* 0x000000a002027836 */ /* 0x000fe20000000000 */
[----:B------:R-:W-:Y:S01]  /*3070*/  SEL R8, R8, RZ, P0 ;  /* 0x000000ff08087207 */ /* 0x000fe20000000000 */
[----:B------:R-:W-:-:S03]  /*3080*/  VIADD R11, R11, 0x1 ;  /* 0x000000010b0b7836 */ /* 0x000fc60000000000 */
[----:B------:R-:W2:Y:S01]  /*3090*/  LDS.128 R4, [R4+0x120] ;  /* 0x0001200004047984 */ /* 0x000ea20000000c00 */
[----:B------:R-:W-:Y:S02]  /*30a0*/  PRMT R2, RZ, 0x654, R2 ;  /* 0x00000654ff027816 */ /* 0x000fe40000000002 */
[C---:B------:R-:W-:Y:S01]  /*30b0*/  ISETP.NE.AND P1, PT, R11.reuse, 0x2, PT ;  /* 0x000000020b00780c */ /* 0x040fe20003f25270 */
[----:B------:R-:W-:Y:S01]  /*30c0*/  @!PT LDS RZ, [RZ] ;  /* 0x00000000fffff984 */ /* 0x000fe20000000800 */
[----:B------:R-:W-:Y:S01]  /*30d0*/  @!PT LDS RZ, [RZ] ;  /* 0x00000000fffff984 */ /* 0x000fe20000000800 */
[----:B------:R-:W-:Y:S01]  /*30e0*/  @!PT LDS RZ, [RZ] ;  /* 0x00000000fffff984 */ /* 0x000fe20000000800 */
[----:B------:R-:W-:Y:S01]  /*30f0*/  @!PT LDS RZ, [RZ] ;  /* 0x00000000fffff984 */ /* 0x000fe20000000800 */
[----:B------:R3:W-:Y:S06]  /*3100*/  MEMBAR.ALL.CTA ;  /* 0x0000000000007992 */ /* 0x0007ec0000008000 */
[----:B---3--:R-:W3:Y:S01]  /*3110*/  FENCE.VIEW.ASYNC.S ;  /* 0x00000000000073c6 */ /* 0x008ee20000000000 */
[----:B------:R-:W-:Y:S01]  /*3120*/  SEL R11, R11, RZ, P1 ;  /* 0x000000ff0b0b7207 */ /* 0x000fe20000800000 */
[----:B---3--:R3:W-:Y:S01]  /*3130*/  SYNCS.ARRIVE.TRANS64.RED.A1T0 RZ, [R2+URZ], RZ ;  /* 0x000000ff02ff79a7 */ /* 0x0087e200081004ff */
[----:B--2---:R-:W-:-:S02]  /*3140*/  LOP3.LUT P3, RZ, R6, 0x1, RZ, 0xc0, !PT ;  /* 0x0000000106ff7812 */ /* 0x004fc4000786c0ff */
[----:B------:R-:W-:-:S04]  /*3150*/  SEL R4, RZ, 0x1, P1 ;  /* 0x00000001ff047807 */ /* 0x000fc80000800000 */
[----:B------:R-:W-:Y:S02]  /*3160*/  LOP3.LUT R10, R10, R4, RZ, 0x3c, !PT ;  /* 0x000000040a0a7212 */ /* 0x000fe400078e3cff */
[----:B---3--:R-:W-:-:S04]  /*3170*/  SEL R2, RZ, 0x1, P0 ;  /* 0x00000001ff027807 */ /* 0x008fc80000000000 */
[----:B------:R-:W-:Y:S01]  /*3180*/  LOP3.LUT R9, R9, R2, RZ, 0x3c, !PT ;  /* 0x0000000209097212 */ /* 0x000fe200078e3cff */
[----:B------:R-:W-:Y:S06]  /*3190*/  @P3 BRA `(.L_x_53) ;  /* 0xfffffffc002c3947 */ /* 0x000fec000383ffff */
[----:B------:R-:W-:Y:S01]  /*31a0*/  ULEA UR4, UR5, UR6, 0x3 ;  /* 0x0000000605047291 */ /* 0x000fe2000f8e18ff */
[----:B------:R-:W-:-:S08]  /*31b0*/  SHF.L.U32 R2, R12, 0x1f, RZ ;  /* 0x0000001f0c027819 */ /* 0x000fd000000006ff */
[----:B------:R-:W2:Y:S02]  /*31c0*/  SYNCS.PHASECHK.TRANS64 P0, [UR4+0xa0], R2 ;  /* 0x0000a002ff0075a7 */ /* 0x000ea40008001004 */
[----:B--2---:R-:W-:Y:S05]  /*31d0*/  @P0 BRA `(.L_x_54) ;  /* 0x0000000000080947 */ /* 0x004fea0003800000 */
[----:B------:R-:W2:Y:S02]  /*31e0*/  SYNCS.PHASECHK.TRANS64.TRYWAIT P0, [UR4+0xa0], R2 ;  /* 0x0000a002ff0075a7 */ /* 0x000ea40008001104 */
[----:B--2---:R-:W-:Y:S05]  /*31f0*/  @!P0 BRA `(.L_x_55) ;  /* 0x0000008400788947 */ /* 0x004fea0003800000 */
.L_x_54:
[----:B------:R-:W-:-:S04]  /*3200*/  UIADD3 UR7, UPT, UPT, UR5, 0x1, URZ ;  /* 0x0000000105077890 */ /* 0x000fc8000fffe0ff */
[----:B------:R-:W-:-:S04]  /*3210*/  UISETP.NE.AND UP0, UPT, UR7, 0x2, UPT ;  /* 0x000000020700788c */ /* 0x000fc8000bf05270 */
[----:B------:R-:W-:Y:S02]  /*3220*/  USEL UR8, URZ, 0x1, UP0 ;  /* 0x00000001ff087887 */ /* 0x000fe40008000000 */
[----:B------:R-:W-:-:S04]  /*3230*/  USEL UR7, UR7, URZ, UP0 ;  /* 0x000000ff07077287 */ /* 0x000fc80008000000 */
[----:B------:R-:W-:Y:S01]  /*3240*/  ULEA UR7, UR7, UR6, 0x3 ;  /* 0x0000000607077291 */ /* 0x000fe2000f8e18ff */
[----:B--2---:R-:W-:-:S04]  /*3250*/  LOP3.LUT R2, R12, UR8, RZ, 0x3c, !PT ;  /* 0x000000080c027c12 */ /* 0x004fc8000f8e3cff */
[----:B------:R-:W-:-:S04]  /*3260*/  SHF.L.U32 R0, R2, 0x1f, RZ ;  /* 0x0000001f02007819 */ /* 0x000fc800000006ff */
[----:B------:R-:W2:Y:S02]  /*3270*/  SYNCS.PHASECHK.TRANS64 P0, [UR7+0xa0], R0 ;  /* 0x0000a000ff0075a7 */ /* 0x000ea40008001007 */
[----:B-12---:R-:W-:Y:S05]  /*3280*/  @P0 EXIT ;  /* 0x000000000000094d */ /* 0x006fea0003800000 */
[----:B------:R-:W-:Y:S02]  /*3290*/  SHF.L.U32 R2, R2, 0x1f, RZ ;  /* 0x0000001f02027819 */ /* 0x000fe400000006ff */
[----:B------:R-:W-:-:S07]  /*32a0*/  MOV R0, UR7 ;  /* 0x0000000700007c02 */ /* 0x000fce0008000f00 */
.L_x_56:
[----:B-1----:R1:W2:Y:S02]  /*32b0*/  SYNCS.PHASECHK.TRANS64.TRYWAIT P0, [R0+URZ+0xa0], R2 ;  /* 0x0000a002000075a7 */ /* 0x0022a400080011ff */
[----:B--2---:R-:W-:Y:S05]  /*32c0*/  @!P0 NANOSLEEP.SYNCS 0x989680 ;  /* 0x009896800000895d */ /* 0x004fea0003900000 */
[----:B------:R-:W2:Y:S02]  /*32d0*/  @!P0 SYNCS.PHASECHK.TRANS64 P0, [R0+URZ+0xa0], R2 ;  /* 0x0000a002000085a7 */ /* 0x000ea400080010ff */
[----:B--2---:R-:W-:Y:S05]  /*32e0*/  @P0 EXIT ;  /* 0x000000000000094d */ /* 0x004fea0003800000 */
[----:B------:R-:W-:Y:S05]  /*32f0*/  BRA `(.L_x_56) ;  /* 0xfffffffc00ec7947 */ /* 0x000fea000383ffff */
.L_x_49:
[----:B------:R-:W-:Y:S05]  /*3300*/  BRA.U UP5, `(.L_x_57) ;  /* 0x0000001505487547 */ /* 0x000fea000b800000 */
[----:B------:R-:W-:Y:S01]  /*3310*/  UMOV UR4, 0x40 ;  /* 0x0000004000047882 */ /* 0x000fe20000000000 */
[----:B------:R-:W-:Y:S01]  /*3320*/  NOP ;  /* 0x0000000000007918 */ /* 0x000fe20000000000 */
[----:B------:R-:W-:Y:S01]  /*3330*/  ULEA UR5, UR53, UR4, 0x18 ;  /* 0x0000000435057291 */ /* 0x000fe2000f8ec0ff */
[----:B------:R-:W-:Y:S02]  /*3340*/  UMOV UR6, 0x400 ;  /* 0x0000040000067882 */ /* 0x000fe40000000000 */
[----:B------:R-:W-:-:S06]  /*3350*/  ULEA UR6, UR53, UR6, 0x18 ;  /* 0x0000000635067291 */ /* 0x000fcc000f8ec0ff */
[----:B------:R-:W2:Y:S02]  /*3360*/  LDS.U8 R0, [UR5+0x1c] ;  /* 0x00001c05ff007984 */ /* 0x000ea40008000000 */
[----:B--2---:R-:W-:-:S13]  /*3370*/  ISETP.NE.AND P0, PT, R0, RZ, PT ;  /* 0x000000ff0000720c */ /* 0x004fda0003f05270 */
[----:B------:R-:W-:Y:S05]  /*3380*/  @P0 BRA `(.L_x_58) ;  /* 0x0000000400080947 */ /* 0x000fea0003800000 */
[----:B------:R-:W-:Y:S02]  /*3390*/  UISETP.NE.U32.AND UP1, UPT, UR68, 0x1, UPT ;  /* 0x000000014400788c */ /* 0x000fe4000bf25070 */
[----:B------:R-:W-:-:S07]  /*33a0*/  UIADD3 UR7, UPT, UPT, UR5, 0x8, URZ ;  /* 0x0000000805077890 */ /* 0x000fce000fffe0ff */
[----:B------:R-:W-:Y:S05]  /*33b0*/  BRA.U !UP1, `(.L_x_59) ;  /* 0x00000001099c7547 */ /* 0x000fea000b800000 */
[----:B------:R-:W-:Y:S01]  /*33c0*/  ELECT P0, URZ, PT ;  /* 0x0000000000ff782f */ /* 0x000fe20003800000 */
[----:B------:R-:W-:-:S12]  /*33d0*/  BSSY B0, `(.L_x_59) ;  /* 0x0000025000007945 */ /* 0x000fd80003800000 */
[----:B------:R-:W-:Y:S05]  /*33e0*/  @!P0 BRA `(.L_x_60) ;  /* 0x00000000008c8947 */ /* 0x000fea0003800000 */
[----:B------:R-:W-:-:S05]  /*33f0*/  UMOV UR4, 0x10 ;  /* 0x0000001000047882 */ /* 0x000fca0000000000 */
[----:B------:R-:W-:Y:S04]  /*3400*/  DEPBAR.LE SB2, 0x36 ;  /* 0x0000ad800000791a */ /* 0x000fe80000000000 */
[----:B------:R-:W2:Y:S02]  /*3410*/  UTCATOMSWS.2CTA.FIND_AND_SET.ALIGN UP0, UR4, UR4 ;  /* 0x00000004000475e3 */ /* 0x000ea40008200800 */
[----:B--2---:R-:W-:Y:S01]  /*3420*/  MOV R10, UR4 ;  /* 0x00000004000a7c02 */ /* 0x004fe20008000f00 */
[----:B------:R-:W-:Y:S06]  /*3430*/  BRA.U UP0, `(.L_x_61) ;  /* 0x0000000100187547 */ /* 0x000fec000b800000 */
.L_x_62:
[----:B------:R-:W-:Y:S05]  /*3440*/  NANOSLEEP 0x64 ;  /* 0x000000640000795d */ /* 0x000fea0003800000 */
[----:B------:R-:W-:-:S05]  /*3450*/  UMOV UR4, 0x10 ;  /* 0x0000001000047882 */ /* 0x000fca0000000000 */
[----:B------:R-:W-:Y:S04]  /*3460*/  DEPBAR.LE SB2, 0x36 ;  /* 0x0000ad800000791a */ /* 0x000fe80000000000 */
[----:B------:R-:W2:Y:S02]  /*3470*/  UTCATOMSWS.2CTA.FIND_AND_SET.ALIGN UP0, UR4, UR4 ;  /* 0x00000004000475e3 */ /* 0x000ea40008200800 */
[----:B--2---:R-:W-:Y:S01]  /*3480*/  MOV R10, UR4 ;  /* 0x00000004000a7c02 */ /* 0x004fe20008000f00 */
[----:B------:R-:W-:Y:S05]  /*3490*/  BRA.U !UP0, `(.L_x_62) ;  /* 0xfffffffd08e87547 */ /* 0x000fea000b83ffff */
.L_x_61:
[----:B------:R-:W2:Y:S01]  /*34a0*/  LDS R6, [UR5+0x10] ;  /* 0x00001005ff067984 */ /* 0x000ea20008000800 */
[----:B------:R-:W-:Y:S01]  /*34b0*/  IMAD.U32 R0, RZ, RZ, UR6 ;  /* 0x00000006ff007e24 */ /* 0x000fe2000f8e00ff */
[----:B------:R-:W-:-:S03]  /*34c0*/  MOV R4, UR69 ;  /* 0x0000004500047c02 */ /* 0x000fc60008000f00 */
[----:B------:R-:W-:Y:S01]  /*34d0*/  VIADD R0, R0, 0x140 ;  /* 0x0000014000007836 */ /* 0x000fe20000000000 */
[----:B--2---:R-:W-:-:S04]  /*34e0*/  SHF.L.U32 R6, R6, 0x1f, RZ ;  /* 0x0000001f06067819 */ /* 0x004fc800000006ff */
[----:B------:R-:W2:Y:S02]  /*34f0*/  SYNCS.PHASECHK.TRANS64.TRYWAIT P0, [UR5+0x8], R6 ;  /* 0x00000806ff0075a7 */ /* 0x000ea40008001105 */
[----:B--2---:R-:W-:Y:S05]  /*3500*/  @P0 BRA `(.L_x_63) ;  /* 0x0000000000080947 */ /* 0x004fea0003800000 */
[----:B------:R-:W2:Y:S02]  /*3510*/  SYNCS.PHASECHK.TRANS64.TRYWAIT P0, [UR5+0x8], R6 ;  /* 0x00000806ff0075a7 */ /* 0x000ea40008001105 */
[----:B--2---:R-:W-:Y:S05]  /*3520*/  @!P0 BRA `(.L_x_64) ;  /* 0x0000008000c48947 */ /* 0x004fea0003800000 */
.L_x_63:
[----:B------:R-:W-:Y:S01]  /*3530*/  PRMT R4, R4, 0x654, R0 ;  /* 0x0000065404047816 */ /* 0x000fe20000000000 */
[----:B------:R-:W-:Y:S01]  /*3540*/  HFMA2 R0, -RZ, RZ, 0, 5.9604644775390625e-08 ;  /* 0x00000001ff007431 */ /* 0x000fe200000001ff */
[----:B------:R-:W-:Y:S01]  /*3550*/  UPRMT UR4, UR69, 0x654, UR7 ;  /* 0x0000065445047896 */ /* 0x000fe20008000007 */
[----:B------:R-:W-:Y:S02]  /*3560*/  IMAD.MOV.U32 R8, RZ, RZ, 0xffff ;  /* 0x0000ffffff087424 */ /* 0x000fe400078e00ff */
[----:B--2---:R-:W-:Y:S02]  /*3570*/  IMAD.MOV.U32 R6, RZ, RZ, 0x4 ;  /* 0x00000004ff067424 */ /* 0x004fe400078e00ff */
[----:B------:R-:W-:Y:S01]  /*3580*/  IMAD.SHL.U32 R9, R10, 0x20, RZ ;  /* 0x000000200a097824 */ /* 0x000fe200078e00ff */
[----:B------:R-:W-:Y:S02]  /*3590*/  MOV R5, UR4 ;  /* 0x0000000400057c02 */ /* 0x000fe40008000f00 */
[-C--:B------:R-:W-:Y:S01]  /*35a0*/  SHF.L.U32 R8, R8, R10.reuse, RZ ;  /* 0x0000000a08087219 */ /* 0x080fe200000006ff */
[----:B------:R2:W-:Y:S01]  /*35b0*/  SYNCS.ARRIVE.TRANS64.RED RZ, [UR4], R6 ;  /* 0x00000006ffff79a7 */ /* 0x0005e20008000404 */
[----:B------:R-:W-:Y:S01]  /*35c0*/  SHF.L.U32 R7, R0, R10, RZ ;  /* 0x0000000a00077219 */ /* 0x000fe200000006ff */
[----:B------:R2:W-:Y:S04]  /*35d0*/  STS [UR6+0x140], R9 ;  /* 0x00014009ff007988 */ /* 0x0005e80008000806 */
[----:B------:R2:W-:Y:S04]  /*35e0*/  STAS [R4.64], R10 ;  /* 0x0000000a04007dbd */ /* 0x0005e8000c0008ff */
[----:B------:R2:W-:Y:S04]  /*35f0*/  ATOMS.OR RZ, [UR5+0x14], R8 ;  /* 0x00001408ffff798c */ /* 0x0005e8000b000005 */
[----:B------:R2:W-:Y:S04]  /*3600*/  ATOMS.OR RZ, [UR5+0x18], R7 ;  /* 0x00001807ffff798c */ /* 0x0005e8000b000005 */
[----:B------:R2:W-:Y:S02]  /*3610*/  ATOMS.XOR RZ, [UR5+0x10], R0 ;  /* 0x00001000ffff798c */ /* 0x0005e4000b800005 */
.L_x_60:
[----:B-1----:R-:W-:Y:S05]  /*3620*/  BSYNC B0 ;  /* 0x0000000000007941 */ /* 0x002fea0003800000 */
.L_x_59:
[----:B------:R-:W-:Y:S05]  /*3630*/  BRA.U UP1, `(.L_x_65) ;  /* 0x00000001016c7547 */ /* 0x000fea000b800000 */
[----:B------:R-:W-:-:S03]  /*3640*/  UMOV UR4, 0xffffffff ;  /* 0xffffffff00047882 */ /* 0x000fc60000000000 */
[----:B------:R-:W-:Y:S05]  /*3650*/  BRA.DIV UR4, `(.L_x_66) ;  /* 0x0000008204907947 */ /* 0x000fea000b800000 */
[----:B------:R-:W-:-:S13]  /*3660*/  ELECT P0, URZ, PT ;  /* 0x0000000000ff782f */ /* 0x000fda0003800000 */
.L_x_204:
[----:B------:R-:W-:Y:S05]  /*3670*/  @!P0 BRA `(.L_x_65) ;  /* 0x00000000005c8947 */ /* 0x000fea0003800000 */
[----:B--2---:R-:W2:Y:S02]  /*3680*/  LDS R4, [UR5+0x10] ;  /* 0x00001005ff047984 */ /* 0x004ea40008000800 */
[----:B--2---:R-:W-:-:S04]  /*3690*/  SHF.L.U32 R4, R4, 0x1f, RZ ;  /* 0x0000001f04047819 */ /* 0x004fc800000006ff */
[----:B------:R-:W2:Y:S02]  /*36a0*/  SYNCS.PHASECHK.TRANS64.TRYWAIT P0, [UR5+0x8], R4 ;  /* 0x00000804ff0075a7 */ /* 0x000ea40008001105 */
[----:B--2---:R-:W-:Y:S05]  /*36b0*/  @P0 BRA `(.L_x_67) ;  /* 0x0000000000080947 */ /* 0x004fea0003800000 */
[----:B------:R-:W2:Y:S02]  /*36c0*/  SYNCS.PHASECHK.TRANS64.TRYWAIT P0, [UR5+0x8], R4 ;  /* 0x00000804ff0075a7 */ /* 0x000ea40008001105 */
[----:B--2---:R-:W-:Y:S05]  /*36d0*/  @!P0 BRA `(.L_x_68) ;  /* 0x0000008000948947 */ /* 0x004fea0003800000 */
.L_x_67:
[----:B------:R-:W3:Y:S01]  /*36e0*/  LDS R6, [UR6+0x140] ;  /* 0x00014006ff067984 */ /* 0x000ee20008000800 */
[----:B--2---:R-:W-:Y:S02]  /*36f0*/  HFMA2 R0, -RZ, RZ, 0, 5.9604644775390625e-08 ;  /* 0x00000001ff007431 */ /* 0x004fe400000001ff */
[----:B------:R-:W-:Y:S01]  /*3700*/  IMAD.MOV.U32 R4, RZ, RZ, 0xffff ;  /* 0x0000ffffff047424 */ /* 0x000fe200078e00ff */
[----:B------:R-:W-:Y:S01]  /*3710*/  UPRMT UR4, UR69, 0x654, UR7 ;  /* 0x0000065445047896 */ /* 0x000fe20008000007 */
[----:B---3--:R-:W-:-:S03]  /*3720*/  IMAD.SHL.U32 R5, R6, 0x20, RZ ;  /* 0x0000002006057824 */ /* 0x008fc600078e00ff */
[-C--:B------:R-:W-:Y:S02]  /*3730*/  SHF.L.U32 R4, R4, R6.reuse, RZ ;  /* 0x0000000604047219 */ /* 0x080fe400000006ff */
[----:B------:R-:W-:Y:S01]  /*3740*/  SHF.L.U32 R6, R0, R6, RZ ;  /* 0x0000000600067219 */ /* 0x000fe200000006ff */
[----:B------:R3:W-:Y:S04]  /*3750*/  STS [UR6+0x140], R5 ;  /* 0x00014005ff007988 */ /* 0x0007e80008000806 */
[----:B------:R3:W-:Y:S04]  /*3760*/  ATOMS.OR RZ, [UR5+0x14], R4 ;  /* 0x00001404ffff798c */ /* 0x0007e8000b000005 */
[----:B------:R3:W-:Y:S01]  /*3770*/  ATOMS.OR RZ, [UR5+0x18], R6 ;  /* 0x00001806ffff798c */ /* 0x0007e2000b000005 */
[----:B------:R-:W-:Y:S03]  /*3780*/  SYNCS.ARRIVE.TRANS64.RED.A1T0 RZ, [UR4], RZ ;  /* 0x000000ffffff79a7 */ /* 0x000fe60008100404 */
[----:B------:R3:W-:Y:S01]  /*3790*/  ATOMS.XOR RZ, [UR5+0x10], R0 ;  /* 0x00001000ffff798c */ /* 0x0007e2000b800005 */
[----:B------:R-:W-:Y:S05]  /*37a0*/  BRA `(.L_x_65) ;  /* 0x0000000000107947 */ /* 0x000fea0003800000 */
.L_x_58:
[----:B------:R-:W-:Y:S02]  /*37b0*/  MOV R0, 0xffffffff ;  /* 0xffffffff00007802 */ /* 0x000fe40000000f00 */
[----:B------:R-:W-:-:S03]  /*37c0*/  MOV R4, 0x37f0 ;  /* 0x000037f000047802 */ /* 0x000fc60000000f00 */
[----:B------:R2:W-:Y:S04]  /*37d0*/  STS [UR6+0x140], R0 ;  /* 0x00014000ff007988 */ /* 0x0005e80008000806 */
[----:B-12--5:R-:W-:Y:S05]  /*37e0*/  CALL.REL.NOINC `($__internal_1_$__cuda_sm10x_tcgen05_guardrail_trap_phase_invalid_during_alloc) ;  /* 0x0000008c00187944 */ /* 0x026fea0003c00000 */
.L_x_65:
[----:B------:R-:W-:Y:S05]  /*37f0*/  WARPSYNC.ALL ;  /* 0x0000000000007948 */ /* 0x000fea0003800000 */
[----:B------:R-:W4:Y:S01]  /*3800*/  S2UR UR4, SR_CgaCtaId ;  /* 0x00000000000479c3 */ /* 0x000f220000008800 */
[----:B------:R-:W-:Y:S01]  /*3810*/  UMOV UR41, 0x400 ;  /* 0x0000040000297882 */ /* 0x000fe20000000000 */
[----:B------:R-:W-:-:S06]  /*3820*/  NOP ;  /* 0x0000000000007918 */ /* 0x000fcc0000000000 */
[----:B------:R-:W-:Y:S06]  /*3830*/  BAR.ARV 0x6, 0xa0 ;  /* 0x0182800000007b1d */ /* 0x000fec0000002000 */
[----:B------:R-:W1:Y:S01]  /*3840*/  LDCU UR6, c[0x0][0x38c] ;  /* 0x00007180ff0677ac */ /* 0x000e620008000800 */
[----:B------:R-:W-:Y:S01]  /*3850*/  LOP3.LUT R3, R3, 0xffff, RZ, 0xc0, !PT ;  /* 0x0000ffff03037812 */ /* 0x000fe200078ec0ff */
[----:B--2---:R-:W-:Y:S01]  /*3860*/  IMAD.MOV.U32 R9, RZ, RZ, 0x1 ;  /* 0x00000001ff097424 */ /* 0x004fe200078e00ff */
[----:B------:R-:W-:Y:S01]  /*3870*/  LOP3.LUT R2, R2, 0xffff, RZ, 0xc0, !PT ;  /* 0x0000ffff02027812 */ /* 0x000fe200078ec0ff */
[----:B------:R-:W-:Y:S01]  /*3880*/  IMAD.MOV.U32 R8, RZ, RZ, RZ ;  /* 0x000000ffff087224 */ /* 0x000fe200078e00ff */
[----:B------:R-:W-:Y:S01]  /*3890*/  R2UR UR43, R3 ;  /* 0x00000000032b72ca */ /* 0x000fe200000e0000 */
[----:B------:R-:W-:Y:S01]  /*38a0*/  UMOV UR47, URZ ;  /* 0x000000ff002f7c82 */ /* 0x000fe20008000000 */
[----:B------:R-:W-:-:S02]  /*38b0*/  R2UR UR65, R2 ;  /* 0x00000000024172ca */ /* 0x000fc400000e0000 */
[----:B------:R-:W-:Y:S01]  /*38c0*/  CS2R R2, SRZ ;  /* 0x0000000000027805 */ /* 0x000fe2000001ff00 */
[----:B------:R-:W-:Y:S01]  /*38d0*/  UMOV UR38, URZ ;  /* 0x000000ff00267c82 */ /* 0x000fe20008000000 */
[----:B----4-:R-:W-:Y:S01]  /*38e0*/  ULEA UR41, UR4, UR41, 0x18 ;  /* 0x0000002904297291 */ /* 0x010fe2000f8ec0ff */
[----:B------:R-:W-:Y:S01]  /*38f0*/  UMOV UR37, URZ ;  /* 0x000000ff00257c82 */ /* 0x000fe20008000000 */
[----:B------:R-:W-:Y:S02]  /*3900*/  UISETP.NE.AND UP3, UPT, UR68, URZ, UPT ;  /* 0x000000ff4400728c */ /* 0x000fe4000bf65270 */
[----:B------:R-:W-:Y:S02]  /*3910*/  UIADD3 UR5, UPT, UPT, UR41, 0x8400, URZ ;  /* 0x0000840029057890 */ /* 0x000fe4000fffe0ff */
[----:B------:R-:W-:-:S03]  /*3920*/  UIADD3 UR4, UPT, UPT, UR41, 0x18400, URZ ;  /* 0x0001840029047890 */ /* 0x000fc6000fffe0ff */
[----:B---3--:R-:W2:Y:S01]  /*3930*/  LDS R0, [UR41+0x140] ;  /* 0x00014029ff007984 */ /* 0x008ea20008000800 */
[----:B-1----:R-:W-:Y:S02]  /*3940*/  UIADD3 UR6, UPT, UPT, UR6, 0x3f, URZ ;  /* 0x0000003f06067890 */ /* 0x002fe4000fffe0ff */
[----:B------:R-:W-:Y:S02]  /*3950*/  USHF.R.U32.HI UR5, URZ, 0x4, UR5 ;  /* 0x00000004ff057899 */ /* 0x000fe40008011605 */
[----:B------:R-:W-:Y:S02]  /*3960*/  USHF.R.S32.HI UR64, URZ, 0x1f, UR6 ;  /* 0x0000001fff407899 */ /* 0x000fe40008011406 */
[----:B------:R-:W-:Y:S02]  /*3970*/  USHF.R.U32.HI UR4, URZ, 0x4, UR4 ;  /* 0x00000004ff047899 */ /* 0x000fe40008011604 */
[----:B------:R-:W-:Y:S02]  /*3980*/  ULEA.HI UR64, UR64, UR6, URZ, 0x6 ;  /* 0x0000000640407291 */ /* 0x000fe4000f8f30ff */
[----:B------:R-:W-:-:S02]  /*3990*/  ULOP3.LUT UR5, UR5, 0x3fff, URZ, 0xc0, !UPT ;  /* 0x00003fff05057892 */ /* 0x000fc4000f8ec0ff */
[----:B------:R-:W-:Y:S02]  /*39a0*/  USHF.R.S32.HI UR64, URZ, 0x6, UR64 ;  /* 0x00000006ff407899 */ /* 0x000fe40008011440 */
[----:B------:R-:W-:Y:S02]  /*39b0*/  ULOP3.LUT UR45, UR4, 0x3fff, URZ, 0xc0, !UPT ;  /* 0x00003fff042d7892 */ /* 0x000fe4000f8ec0ff */
[----:B------:R-:W-:Y:S01]  /*39c0*/  UISETP.LT.AND UP0, UPT, UR64, 0x1, UPT ;  /* 0x000000014000788c */ /* 0x000fe2000bf01270 */
[----:B------:R-:W-:Y:S01]  /*39d0*/  UMOV UR62, 0x0 ;  /* 0x00000000003e7882 */ /* 0x000fe20000000000 */
        /* <DEDUP_REMOVED lines=9> */
[----:B------:R-:W-:-:S02]  /*3a70*/  ULOP3.LUT UR44, UR5, 0x10000, URZ, 0xfc, !UPT ;  /* 0x00010000052c7892 */ /* 0x000fc4000f8efcff */
[----:B------:R-:W-:Y:S02]  /*3a80*/  ULOP3.LUT UR45, UR45, 0x10000, URZ, 0xfc, !UPT ;  /* 0x000100002d2d7892 */ /* 0x000fe4000f8efcff */
[----:B------:R-:W-:Y:S01]  /*3a90*/  USEL UR66, UR64, 0x1, !UP0 ;  /* 0x0000000140427887 */ /* 0x000fe2000c000000 */
[----:B------:R-:W-:Y:S01]  /*3aa0*/  UMOV UR52, 0x0 ;  /* 0x0000000000347882 */ /* 0x000fe20000000000 */
[----:B------:R-:W-:Y:S01]  /*3ab0*/  UMOV UR53, 0x8400910 ;  /* 0x0840091000357882 */ /* 0x000fe20000000000 */
[----:B------:R-:W-:Y:S01]  /*3ac0*/  UMOV UR50, 0x0 ;  /* 0x0000000000327882 */ /* 0x000fe20000000000 */
[----:B------:R-:W-:Y:S01]  /*3ad0*/  UMOV UR51, 0x8400910 ;  /* 0x0840091000337882 */ /* 0x000fe20000000000 */
[----:B------:R-:W-:Y:S01]  /*3ae0*/  UMOV UR48, 0x0 ;  /* 0x0000000000307882 */ /* 0x000fe20000000000 */
[----:B--2---:R-:W-:Y:S01]  /*3af0*/  R2UR UR67, R0 ;  /* 0x00000000004372ca */ /* 0x004fe200000e0000 */
[----:B------:R-:W-:-:S14]  /*3b00*/  UMOV UR49, 0x8400910 ;  /* 0x0840091000317882 */ /* 0x000fdc0000000000 */
.L_x_76:
[C---:B------:R-:W-:Y:S02]  /*3b10*/  LEA R0, R8.reuse, UR41, 0x3 ;  /* 0x0000002908007c11 */ /* 0x040fe4000f8e18ff */
[----:B------:R-:W-:Y:S02]  /*3b20*/  SHF.L.U32 R4, R3, 0x1f, RZ ;  /* 0x0000001f03047819 */ /* 0x000fe400000006ff */
[----:B------:R-:W-:Y:S02]  /*3b30*/  LEA R5, R8, UR41, 0x4 ;  /* 0x0000002908057c11 */ /* 0x000fe4000f8e20ff */
[----:B------:R-:W1:Y:S02]  /*3b40*/  SYNCS.PHASECHK.TRANS64.TRYWAIT P0, [R0+URZ+0x90], R4 ;  /* 0x00009004000075a7 */ /* 0x000e6400080011ff */
[----:B-1-3--:R-:W-:Y:S05]  /*3b50*/  @!P0 BRA `(.L_x_69) ;  /* 0x0000007c008c8947 */ /* 0x00afea0003800000 */
.L_x_205:
[----:B-1----:R-:W1:Y:S01]  /*3b60*/  LDS.128 R4, [R5+0x120] ;  /* 0x0001200005047984 */ /* 0x002e620000000c00 */
[----:B------:R-:W-:Y:S02]  /*3b70*/  VIADD R0, R0, 0xa0 ;  /* 0x000000a000007836 */ /* 0x000fe40000000000 */
[----:B------:R-:W-:Y:S01]  /*3b80*/  VIADD R8, R8, 0x1 ;  /* 0x0000000108087836 */ /* 0x000fe20000000000 */
[----:B------:R-:W-:Y:S01]  /*3b90*/  @!PT LDS RZ, [RZ] ;  /* 0x00000000fffff984 */ /* 0x000fe20000000800 */
[----:B------:R-:W-:Y:S01]  /*3ba0*/  @!PT LDS RZ, [RZ] ;  /* 0x00000000fffff984 */ /* 0x000fe20000000800 */
[----:B------:R-:W-:Y:S01]  /*3bb0*/  @!PT LDS RZ, [RZ] ;  /* 0x00000000fffff984 */ /* 0x000fe20000000800 */
[----:B------:R-:W-:Y:S01]  /*3bc0*/  @!PT LDS RZ, [RZ] ;  /* 0x00000000fffff984 */ /* 0x000fe20000000800 */
[----:B------:R2:W-:Y:S06]  /*3bd0*/  MEMBAR.ALL.CTA ;  /* 0x0000000000007992 */ /* 0x0005ec0000008000 */
[----:B--2---:R-:W2:Y:S01]  /*3be0*/  FENCE.VIEW.ASYNC.S ;  /* 0x00000000000073c6 */ /* 0x004ea20000000000 */
[----:B------:R-:W-:-:S04]  /*3bf0*/  PRMT R0, RZ, 0x654, R0 ;  /* 0x00000654ff007816 */ /* 0x000fc80000000000 */
[----:B--2---:R2:W-:Y:S01]  /*3c00*/  SYNCS.ARRIVE.TRANS64.RED.A1T0 RZ, [R0+URZ], RZ ;  /* 0x000000ff00ff79a7 */ /* 0x0045e200081004ff */
[----:B-1----:R-:W-:Y:S01]  /*3c10*/  LOP3.LUT P1, RZ, R6, 0x1, RZ, 0xc0, !PT ;  /* 0x0000000106ff7812 */ /* 0x002fe2000782c0ff */
[----:B--2---:R-:W-:-:S12]  /*3c20*/  BRA.U UP3, `(.L_x_70) ;  /* 0x0000000503587547 */ /* 0x004fd8000b800000 */
[----:B------:R-:W1:Y:S01]  /*3c30*/  LDCU UR4, c[0x0][0x38c] ;  /* 0x00007180ff0477ac */ /* 0x000e620008000800 */
[----:B------:R-:W-:Y:S02]  /*3c40*/  PLOP3.LUT P2, PT, PT, PT, PT, 0x80, 0x8 ;  /* 0x000000000008781c */ /* 0x000fe40003f4f070 */
[----:B------:R-:W-:Y:S01]  /*3c50*/  SHF.L.U32 R4, R9, 0x1f, RZ ;  /* 0x0000001f09047819 */ /* 0x000fe200000006ff */
[----:B------:R-:W-:Y:S02]  /*3c60*/  ULEA UR46, UR47, UR41, 0x3 ;  /* 0x000000292f2e7291 */ /* 0x000fe4000f8e18ff */
[----:B------:R-:W-:Y:S02]  /*3c70*/  ULEA UR36, UR47, UR67, 0x7 ;  /* 0x000000432f247291 */ /* 0x000fe4000f8e38ff */
[----:B-1----:R-:W-:-:S06]  /*3c80*/  UISETP.GE.AND UP0, UPT, UR4, 0x1, UPT ;  /* 0x000000010400788c */ /* 0x002fcc000bf06270 */
[----:B------:R-:W-:-:S05]  /*3c90*/  PLOP3.LUT P0, PT, PT, PT, UP0, 0x80, 0x8 ;  /* 0x000000000008781c */ /* 0x000fca0003f0f008 */
[----:B------:R-:W-:-:S08]  /*3ca0*/  @UP0 ULEA UR4, UR38, UR41, 0x3 ;  /* 0x0000002926040291 */ /* 0x000fd0000f8e18ff */
[----:B------:R-:W-:-:S04]  /*3cb0*/  @P0 SHF.L.U32 R0, R2, 0x1f, RZ ;  /* 0x0000001f02000819 */ /* 0x000fc800000006ff */
[----:B------:R1:W2:Y:S01]  /*3cc0*/  @P0 SYNCS.PHASECHK.TRANS64.TRYWAIT P2, [UR4], R0 ;  /* 0x00000000ff0005a7 */ /* 0x0002a20008041104 */
[----:B------:R-:W3:Y:S02]  /*3cd0*/  SYNCS.PHASECHK.TRANS64.TRYWAIT P0, [UR46+0xd0], R4 ;  /* 0x0000d004ff0075a7 */ /* 0x000ee4000800112e */
[----:B-123--:R-:W-:Y:S05]  /*3ce0*/  @!P0 BRA `(.L_x_71) ;  /* 0x0000007c003c8947 */ /* 0x00efea0003800000 */
.L_x_207:
[----:B------:R-:W-:Y:S01]  /*3cf0*/  UMOV UR42, UR37 ;  /* 0x00000025002a7c82 */ /* 0x000fe20008000000 */
[----:B------:R-:W-:Y:S05]  /*3d00*/  BRA.U !UP0, `(.L_x_72) ;  /* 0x0000000508107547 */ /* 0x000fea000b800000 */
[----:B------:R-:W-:Y:S02]  /*3d10*/  UIADD3 UR42, UPT, UPT, UR66, UR37, URZ ;  /* 0x00000025422a7290 */ /* 0x000fe4000fffe0ff */
[----:B------:R-:W-:Y:S01]  /*3d20*/  UPLOP3.LUT UP2, UPT, UPT, UPT, UPT, 0x40, 0x4 ;  /* 0x000000000004789c */ /* 0x000fe20003f4e870 */
[----:B------:R-:W-:Y:S01]  /*3d30*/  UMOV UR39, UR64 ;  /* 0x0000004000277c82 */ /* 0x000fe20008000000 */
[----:B------:R-:W-:-:S09]  /*3d40*/  UMOV UR5, UR38 ;  /* 0x0000002600057c82 */ /* 0x000fd20008000000 */
.L_x_75:
[----:B------:R-:W-:Y:S01]  /*3d50*/  ULEA UR7, UR5, UR41, 0x3 ;  /* 0x0000002905077291 */ /* 0x000fe2000f8e18ff */
[----:B--23--:R-:W-:Y:S11]  /*3d60*/  @P2 BRA `(.L_x_73) ;  /* 0x00000000000c2947 */ /* 0x00cff60003800000 */
[----:B-1----:R-:W-:Y:S04]  /*3d70*/  SHF.L.U32 R4, R2, 0x1f, RZ ;  /* 0x0000001f02047819 */ /* 0x002fe800000006ff */
[----:B------:R-:W1:Y:S02]  /*3d80*/  SYNCS.PHASECHK.TRANS64.TRYWAIT P0, [UR7], R4 ;  /* 0x00000004ff0075a7 */ /* 0x000e640008001107 */
[----:B-1----:R-:W-:Y:S05]  /*3d90*/  @!P0 BRA `(.L_x_74) ;  /* 0x0000007c00288947 */ /* 0x002fea0003800000 */
.L_x_73:
[----:B------:R-:W-:Y:S01]  /*3da0*/  UISETP.NE.AND UP0, UPT, UR39, 0x1, UPT ;  /* 0x000000012700788c */ /* 0x000fe2000bf05270 */
[----:B------:R-:W-:Y:S01]  /*3db0*/  PLOP3.LUT P2, PT, PT, PT, PT, 0x80, 0x8 ;  /* 0x000000000008781c */ /* 0x000fe20003f4f070 */
[----:B------:R-:W-:Y:S02]  /*3dc0*/  UIADD3 UR4, UPT, UPT, UR5, 0x1, URZ ;  /* 0x0000000105047890 */ /* 0x000fe4000fffe0ff */
[----:B------:R-:W-:Y:S02]  /*3dd0*/  UIADD3 UR40, UPT, UPT, UR7, 0x20, URZ ;  /* 0x0000002007287890 */ /* 0x000fe4000fffe0ff */
[----:B------:R-:W-:Y:S01]  /*3de0*/  UISETP.NE.AND UP1, UPT, UR4, 0x4, UPT ;  /* 0x000000040400788c */ /* 0x000fe2000bf25270 */
[----:B------:R-:W-:Y:S01]  /*3df0*/  PLOP3.LUT P0, PT, PT, PT, UP0, 0x80, 0x8 ;  /* 0x000000000008781c */ /* 0x000fe20003f0f008 */
[----:B------:R-:W-:Y:S02]  /*3e00*/  UIADD3 UR37, UPT, UPT, UR37, 0x1, URZ ;  /* 0x0000000125257890 */ /* 0x000fe4000fffe0ff */
[----:B------:R-:W-:Y:S02]  /*3e10*/  USEL UR6, URZ, 0x1, UP1 ;  /* 0x00000001ff067887 */ /* 0x000fe40008800000 */
[----:B------:R-:W-:Y:S02]  /*3e20*/  USEL UR38, UR4, URZ, UP1 ;  /* 0x000000ff04267287 */ /* 0x000fe40008800000 */
[----:B------:R-:W-:Y:S02]  /*3e30*/  UIADD3 UR39, UPT, UPT, UR39, -0x1, URZ ;  /* 0xffffffff27277890 */ /* 0x000fe4000fffe0ff */
[----:B------:R-:W-:Y:S01]  /*3e40*/  @UP0 ULEA UR4, UR38, UR41, 0x3 ;  /* 0x0000002926040291 */ /* 0x000fe2000f8e18ff */
[----:B------:R-:W-:Y:S01]  /*3e50*/  LOP3.LUT R2, R2, UR6, RZ, 0x3c, !PT ;  /* 0x0000000602027c12 */ /* 0x000fe2000f8e3cff */
[----:B------:R-:W-:Y:S02]  /*3e60*/  ULEA UR6, UR5, UR45, 0xb ;  /* 0x0000002d05067291 */ /* 0x000fe4000f8e58ff */
[----:B------:R-:W-:Y:S01]  /*3e70*/  UISETP.NE.AND UP0, UPT, UR37, UR42, UPT ;  /* 0x0000002a2500728c */ /* 0x000fe2000bf05270 */
[----:B-1----:R-:W-:Y:S01]  /*3e80*/  @P0 SHF.L.U32 R0, R2, 0x1f, RZ ;  /* 0x0000001f02000819 */ /* 0x002fe200000006ff */
[----:B------:R-:W-:Y:S02]  /*3e90*/  UIADD3 UR34, UPT, UPT, UR6, 0x2, URZ ;  /* 0x0000000206227890 */ /* 0x000fe4000fffe0ff */
[----:B------:R-:W-:Y:S01]  /*3ea0*/  UIADD3 UR30, UPT, UPT, UR6, 0x4, URZ ;  /* 0x00000004061e7890 */ /* 0x000fe2000fffe0ff */
[----:B------:R2:W3:Y:S01]  /*3eb0*/  @P0 SYNCS.PHASECHK.TRANS64.TRYWAIT P2, [UR4], R0 ;  /* 0x00000000ff0005a7 */ /* 0x0004e20008041104 */
[----:B------:R-:W-:Y:S02]  /*3ec0*/  ULEA UR4, UR5, UR44, 0xa ;  /* 0x0000002c05047291 */ /* 0x000fe4000f8e50ff */
[----:B------:R-:W-:Y:S02]  /*3ed0*/  UIADD3 UR26, UPT, UPT, UR6, 0x6, URZ ;  /* 0x00000006061a7890 */ /* 0x000fe4000fffe0ff */
        /* <DEDUP_REMOVED lines=10> */
[----:B------:R-:W-:Y:S01]  /*3f80*/  UIADD3 UR8, UPT, UPT, UR4, 0x206, URZ ;  /* 0x0000020604087890 */ /* 0x000fe2000fffe0ff */
[----:B------:R-:W-:Y:S01]  /*3f90*/  UMOV UR7, 0x40004040 ;  /* 0x4000404000077882 */ /* 0x000fe20000000000 */
[----:B------:R-:W-:Y:S01]  /*3fa0*/  UMOV UR5, 0x40004040 ;  /* 0x4000404000057882 */ /* 0x000fe20000000000 */
[----:B------:R-:W-:Y:S01]  /*3fb0*/  UMOV UR35, 0x40004040 ;  /* 0x4000404000237882 */ /* 0x000fe20000000000 */
[----:B------:R1:W-:Y:S01]  /*3fc0*/  UTCHMMA.2CTA gdesc[UR4], gdesc[UR6], tmem[UR36], tmem[UR62], idesc[UR63], UP2 ;  /* 0x00ff3e06040075ea */ /* 0x0003e20009200024 */
[----:B------:R-:W-:Y:S01]  /*3fd0*/  UPLOP3.LUT UP2, UPT, UPT, UPT, UPT, 0x80, 0x8 ;  /* 0x000000000008789c */ /* 0x000fe20003f4f070 */
[----:B------:R-:W-:Y:S01]  /*3fe0*/  UMOV UR33, 0x40004040 ;  /* 0x4000404000217882 */ /* 0x000fe20000000000 */
[----:B------:R-:W-:Y:S01]  /*3ff0*/  UMOV UR31, 0x40004040 ;  /* 0x40004040001f7882 */ /* 0x000fe20000000000 */
[----:B------:R2:W-:Y:S01]  /*4000*/  UTCHMMA.2CTA gdesc[UR32], gdesc[UR34], tmem[UR36], tmem[UR60], idesc[UR61], UPT ;  /* 0x00ff3c22200075ea */ /* 0x0005e2000ba00024 */
        /* <DEDUP_REMOVED lines=14> */
[----:B------:R-:W-:Y:S01]  /*40f0*/  UMOV UR9, 0x40004040 ;  /* 0x4000404000097882 */ /* 0x000fe20000000000 */
[----:B------:R2:W-:Y:S01]  /*4100*/  UTCHMMA.2CTA gdesc[UR12], gdesc[UR14], tmem[UR36], tmem[UR50], idesc[UR51], UPT ;  /* 0x00ff320e0c0075ea */ /* 0x0005e2000ba00024 */
[----:B------:R2:W-:Y:S01]  /*4110*/  UTCHMMA.2CTA gdesc[UR8], gdesc[UR10], tmem[UR36], tmem[UR48], idesc[UR49], UPT ;  /* 0x00ff300a080075ea */ /* 0x0005e2000ba00024 */
[----:B------:R2:W-:Y:S01]  /*4120*/  UTCBAR.2CTA.MULTICAST [UR40], URZ, UR43 ;  /* 0x000000ff280073e9 */ /* 0x0005e2000820082b */
[----:B-1----:R-:W-:Y:S01]  /*4130*/  UMOV UR5, UR38 ;  /* 0x0000002600057c82 */ /* 0x002fe20008000000 */
[----:B------:R-:W-:Y:S05]  /*4140*/  BRA.U UP0, `(.L_x_75) ;  /* 0xfffffffd00007547 */ /* 0x000fea000b83ffff */
.L_x_72:
[----:B------:R-:W-:Y:S01]  /*4150*/  UIADD3 UR4, UPT, UPT, UR46, 0xb0, URZ ;  /* 0x000000b02e047890 */ /* 0x000fe2000fffe0ff */
[----:B------:R-:W-:-:S08]  /*4160*/  UMOV UR37, UR42 ;  /* 0x0000002a00257c82 */ /* 0x000fd00008000000 */
[----:B------:R4:W-:Y:S01]  /*4170*/  UTCBAR.2CTA.MULTICAST [UR4], URZ, UR65 ;  /* 0x000000ff040073e9 */ /* 0x0009e20008200841 */
[----:B------:R-:W-:Y:S02]  /*4180*/  NOP ;  /* 0x0000000000007918 */ /* 0x000fe40000000000 */
.L_x_70:
[----:B----4-:R-:W-:Y:S01]  /*4190*/  UIADD3 UR4, UPT, UPT, UR47, 0x1, URZ ;  /* 0x000000012f047890 */ /* 0x010fe2000fffe0ff */
[----:B------:R-:W-:-:S03]  /*41a0*/  ISETP.NE.AND P0, PT, R8, 0x2, PT ;  /* 0x000000020800780c */ /* 0x000fc60003f05270 */
[----:B------:R-:W-:Y:S01]  /*41b0*/  UISETP.NE.AND UP0, UPT, UR4, 0x4, UPT ;  /* 0x000000040400788c */ /* 0x000fe2000bf05270 */
[----:B-12---:R-:W-:Y:S02]  /*41c0*/  SEL R0, RZ, 0x1, P0 ;  /* 0x00000001ff007807 */ /* 0x006fe40000000000 */
[----:B------:R-:W-:Y:S01]  /*41d0*/  SEL R8, R8, RZ, P0 ;  /* 0x000000ff08087207 */ /* 0x000fe20000000000 */
[----:B------:R-:W-:Y:S01]  /*41e0*/  USEL UR5, URZ, 0x1, UP0 ;  /* 0x00000001ff057887 */ /* 0x000fe20008000000 */
[----:B------:R-:W-:Y:S01]  /*41f0*/  LOP3.LUT R3, R3, R0, RZ, 0x3c, !PT ;  /* 0x0000000003037212 */ /* 0x000fe200078e3cff */
[----:B------:R-:W-:-:S04]  /*4200*/  USEL UR47, UR4, URZ, UP0 ;  /* 0x000000ff042f7287 */ /* 0x000fc80008000000 */
[----:B------:R-:W-:Y:S01]  /*4210*/  LOP3.LUT R9, R9, UR5, RZ, 0x3c, !PT ;  /* 0x0000000509097c12 */ /* 0x000fe2000f8e3cff */
[----:B------:R-:W-:Y:S07]  /*4220*/  @P1 BRA `(.L_x_76) ;  /* 0xfffffff800381947 */ /* 0x000fee000383ffff */
[----:B------:R-:W1:Y:S01]  /*4230*/  S2UR UR8, SR_CgaCtaId ;  /* 0x00000000000879c3 */ /* 0x000e620000008800 */
[----:B------:R-:W-:Y:S01]  /*4240*/  ELECT P0, URZ, PT ;  /* 0x0000000000ff782f */ /* 0x000fe20003800000 */
[----:B------:R-:W-:Y:S01]  /*4250*/  HFMA2 R0, -RZ, RZ, 0, 5.9604644775390625e-08 ;  /* 0x00000001ff007431 */ /* 0x000fe200000001ff */
[----:B------:R-:W-:-:S05]  /*4260*/  UMOV UR4, 0x40 ;  /* 0x0000004000047882 */ /* 0x000fca0000000000 */
[----:B------:R-:W-:Y:S01]  /*4270*/  UVIRTCOUNT.DEALLOC.SMPOOL 0x80 ;  /* 0x000000800000784c */ /* 0x000fe20000000000 */
[----:B------:R-:W-:Y:S02]  /*4280*/  UISETP.NE.AND UP1, UPT, UR68, URZ, UPT ;  /* 0x000000ff4400728c */ /* 0x000fe4000bf25270 */
[----:B-1----:R-:W-:-:S09]  /*4290*/  ULEA UR8, UR8, UR4, 0x18 ;  /* 0x0000000408087291 */ /* 0x002fd2000f8ec0ff */
[----:B------:R1:W-:Y:S01]  /*42a0*/  @P0 STS.U8 [UR8+0x1c], R0 ;  /* 0x00001c00ff000988 */ /* 0x0003e20008000008 */
[----:B------:R-:W-:Y:S05]  /*42b0*/  BRA.U UP1, `(.L_x_77) ;  /* 0x0000000101a07547 */ /* 0x000fea000b800000 */
[----:B------:R-:W-:Y:S01]  /*42c0*/  UIADD3 UR7, UPT, UPT, UR41, 0xd0, URZ ;  /* 0x000000d029077890 */ /* 0x000fe2000fffe0ff */
[----:B------:R-:W-:-:S03]  /*42d0*/  SHF.L.U32 R2, R9, 0x1f, RZ ;  /* 0x0000001f09027819 */ /* 0x000fc600000006ff */
[----:B------:R-:W-:-:S09]  /*42e0*/  ULEA UR4, UR47, UR7, 0x3 ;  /* 0x000000072f047291 */ /* 0x000fd2000f8e18ff */
[----:B------:R-:W2:Y:S02]  /*42f0*/  SYNCS.PHASECHK.TRANS64.TRYWAIT P0, [UR4], R2 ;  /* 0x00000002ff0075a7 */ /* 0x000ea40008001104 */
[----:B--2---:R-:W-:Y:S05]  /*4300*/  @!P0 BRA `(.L_x_78) ;  /* 0x0000007400e48947 */ /* 0x004fea0003800000 */
.L_x_210:
        /* <DEDUP_REMOVED lines=9> */
.L_x_212:
        /* <DEDUP_REMOVED lines=9> */
.L_x_214:
[----:B------:R-:W-:-:S04]  /*4430*/  UIADD3 UR4, UPT, UPT, UR4, 0x1, URZ ;  /* 0x0000000104047890 */ /* 0x000fc8000fffe0ff */
[----:B------:R-:W-:-:S04]  /*4440*/  UISETP.NE.AND UP0, UPT, UR4, 0x4, UPT ;  /* 0x000000040400788c */ /* 0x000fc8000bf05270 */
[----:B------:R-:W-:Y:S02]  /*4450*/  USEL UR5, URZ, 0x1, UP0 ;  /* 0x00000001ff057887 */ /* 0x000fe40008000000 */
[----:B------:R-:W-:-:S04]  /*4460*/  USEL UR4, UR4, URZ, UP0 ;  /* 0x000000ff04047287 */ /* 0x000fc80008000000 */
[----:B------:R-:W-:Y:S01]  /*4470*/  ULEA UR4, UR4, UR7, 0x3 ;  /* 0x0000000704047291 */ /* 0x000fe2000f8e18ff */
[----:B------:R-:W-:-:S04]  /*4480*/  LOP3.LUT R2, R2, UR5, RZ, 0x3c, !PT ;  /* 0x0000000502027c12 */ /* 0x000fc8000f8e3cff */
[----:B------:R-:W-:Y:S01]  /*4490*/  SHF.L.U32 R2, R2, 0x1f, RZ ;  /* 0x0000001f02027819 */ /* 0x000fe200000006ff */
[----:B-1----:R-:W-:-:S04]  /*44a0*/  IMAD.U32 R0, RZ, RZ, UR4 ;  /* 0x00000004ff007e24 */ /* 0x002fc8000f8e00ff */
[----:B------:R1:W2:Y:S03]  /*44b0*/  SYNCS.PHASECHK.TRANS64.TRYWAIT P0, [R0+URZ], R2 ;  /* 0x00000002000075a7 */ /* 0x0002a600080011ff */
[----:B--2---:R-:W-:Y:S05]  /*44c0*/  @!P0 NANOSLEEP.SYNCS 0x989680 ;  /* 0x009896800000895d */ /* 0x004fea0003900000 */
[----:B------:R-:W2:Y:S02]  /*44d0*/  @!P0 SYNCS.PHASECHK.TRANS64 P0, [R0+URZ], R2 ;  /* 0x00000002000085a7 */ /* 0x000ea400080010ff */
[----:B--2---:R-:W-:Y:S05]  /*44e0*/  @P0 BRA `(.L_x_81) ;  /* 0x0000000000200947 */ /* 0x004fea0003800000 */
.L_x_82:
[----:B--2---:R2:W4:Y:S02]  /*44f0*/  SYNCS.PHASECHK.TRANS64.TRYWAIT P0, [R0+URZ], R2 ;  /* 0x00000002000075a7 */ /* 0x00452400080011ff */
[----:B----4-:R-:W-:Y:S05]  /*4500*/  @!P0 NANOSLEEP.SYNCS 0x989680 ;  /* 0x009896800000895d */ /* 0x010fea0003900000 */
[----:B------:R-:W4:Y:S02]  /*4510*/  @!P0 SYNCS.PHASECHK.TRANS64 P0, [R0+URZ], R2 ;  /* 0x00000002000085a7 */ /* 0x000f2400080010ff */
[----:B----4-:R-:W-:Y:S05]  /*4520*/  @!P0 BRA `(.L_x_82) ;  /* 0xfffffffc00f08947 */ /* 0x010fea000383ffff */
[----:B------:R-:W-:Y:S05]  /*4530*/  BRA `(.L_x_81) ;  /* 0x00000000000c7947 */ /* 0x000fea0003800000 */
.L_x_77:
[----:B------:R-:W-:-:S04]  /*4540*/  UIADD3 UR4, UPT, UPT, UR41, 0x110, URZ ;  /* 0x0000011029047890 */ /* 0x000fc8000fffe0ff */
[----:B------:R-:W-:-:S09]  /*4550*/  UPRMT UR4, UR69, 0x654, UR4 ;  /* 0x0000065445047896 */ /* 0x000fd20008000004 */
[----:B------:R-:W-:Y:S03]  /*4560*/  SYNCS.ARRIVE.TRANS64.RED.A1T0 RZ, [UR4], RZ ;  /* 0x000000ffffff79a7 */ /* 0x000fe60008100404 */
.L_x_81:
[----:B-12---:R-:W-:Y:S01]  /*4570*/  SHF.L.U32 R2, RZ, 0x1f, RZ ;  /* 0x0000001fff027819 */ /* 0x006fe200000006ff */
[----:B------:R-:W-:Y:S01]  /*4580*/  UIADD3 UR4, UPT, UPT, UR41, 0x110, URZ ;  /* 0x0000011029047890 */ /* 0x000fe2000fffe0ff */
[----:B------:R-:W-:Y:S02]  /*4590*/  PLOP3.LUT P0, PT, PT, PT, UP1, 0x80, 0x8 ;  /* 0x000000000008781c */ /* 0x000fe40003f0f018 */
[----:B------:R-:W1:Y:S02]  /*45a0*/  SYNCS.PHASECHK.TRANS64.TRYWAIT P1, [UR41+0x110], R2 ;  /* 0x00011002ff0075a7 */ /* 0x000e640008021129 */
[----:B-1----:R-:W-:Y:S09]  /*45b0*/  @!P1 BRA `(.L_x_83) ;  /* 0x0000007400809947 */ /* 0x002ff20003800000 */
.L_x_216:
[----:B------:R-:W-:Y:S01]  /*45c0*/  @!UP1 UPRMT UR4, UR69, 0x654, UR4 ;  /* 0x0000065445049896 */ /* 0x000fe20008000004 */
[----:B------:R-:W-:Y:S01]  /*45d0*/  UMOV UR5, 0xffff ;  /* 0x0000ffff00057882 */ /* 0x000fe20000000000 */
[----:B------:R-:W-:-:S07]  /*45e0*/  UMOV UR6, 0x1 ;  /* 0x0000000100067882 */ /* 0x000fce0000000000 */
[----:B------:R-:W-:Y:S01]  /*45f0*/  @!P0 SYNCS.ARRIVE.TRANS64.RED.A1T0 RZ, [UR4], RZ ;  /* 0x000000ffffff89a7 */ /* 0x000fe20008100404 */
[----:B------:R-:W-:Y:S01]  /*4600*/  NOP ;  /* 0x0000000000007918 */ /* 0x000fe20000000000 */
[----:B-1----:R-:W1:Y:S01]  /*4610*/  LDS R0, [UR8+0x14] ;  /* 0x00001408ff007984 */ /* 0x002e620008000800 */
[----:B------:R-:W-:-:S04]  /*4620*/  ULOP3.LUT UR4, UR67, 0xffff, URZ, 0xc0, !UPT ;  /* 0x0000ffff43047892 */ /* 0x000fc8000f8ec0ff */
[----:B------:R-:W-:-:S04]  /*4630*/  USHF.R.U32.HI UR4, URZ, 0x5, UR4 ;  /* 0x00000005ff047899 */ /* 0x000fc80008011604 */
[----:B------:R-:W-:Y:S02]  /*4640*/  USHF.L.U32 UR5, UR5, UR4, URZ ;  /* 0x0000000405057299 */ /* 0x000fe400080006ff */
[----:B------:R-:W-:-:S04]  /*4650*/  USHF.L.U32 UR4, UR6, UR4, URZ ;  /* 0x0000000406047299 */ /* 0x000fc800080006ff */
[----:B-1----:R-:W-:-:S04]  /*4660*/  LOP3.LUT R0, R0, UR5, RZ, 0xc0, !PT ;  /* 0x0000000500007c12 */ /* 0x002fc8000f8ec0ff */
[----:B------:R-:W-:-:S13]  /*4670*/  ISETP.NE.AND P0, PT, R0, UR5, PT ;  /* 0x0000000500007c0c */ /* 0x000fda000bf05270 */
[----:B------:R-:W-:Y:S05]  /*4680*/  @P0 BRA `(.L_x_84) ;  /* 0x0000000000580947 */ /* 0x000fea0003800000 */
[----:B------:R-:W1:Y:S02]  /*4690*/  LDS R0, [UR8+0x18] ;  /* 0x00001808ff007984 */ /* 0x000e640008000800 */
[----:B-1----:R-:W-:-:S04]  /*46a0*/  LOP3.LUT R0, R0, UR4, RZ, 0xc0, !PT ;  /* 0x0000000400007c12 */ /* 0x002fc8000f8ec0ff */
[----:B------:R-:W-:-:S13]  /*46b0*/  ISETP.NE.AND P0, PT, R0, UR4, PT ;  /* 0x0000000400007c0c */ /* 0x000fda000bf05270 */
[----:B------:R-:W-:Y:S05]  /*46c0*/  @P0 BRA `(.L_x_85) ;  /* 0x00000000003c0947 */ /* 0x000fea0003800000 */
[----:B------:R-:W1:Y:S01]  /*46d0*/  S2R R2, SR_LANEID ;  /* 0x0000000000027919 */ /* 0x000e620000000000 */
[----:B------:R-:W-:-:S06]  /*46e0*/  ULOP3.LUT UR5, URZ, UR5, URZ, 0x33, !UPT ;  /* 0x00000005ff057292 */ /* 0x000fcc000f8e33ff */
[----:B------:R-:W-:-:S04]  /*46f0*/  IMAD.U32 R0, RZ, RZ, UR5 ;  /* 0x00000005ff007e24 */ /* 0x000fc8000f8e00ff */
[----:B------:R2:W4:Y:S02]  /*4700*/  REDUX UR7, R0 ;  /* 0x00000000000773c4 */ /* 0x0005240000000000 */
[----:B------:R1:W-:Y:S01]  /*4710*/  UTCATOMSWS.AND URZ, UR5 ;  /* 0x0000000500ff79e3 */ /* 0x0003e20008000000 */
[----:B--2---:R-:W-:Y:S01]  /*4720*/  LOP3.LUT R0, RZ, UR4, RZ, 0x33, !PT ;  /* 0x00000004ff007c12 */ /* 0x004fe2000f8e33ff */
[----:B------:R-:W-:Y:S02]  /*4730*/  VOTEU.ANY UR4, UPT, PT ;  /* 0x0000000000047886 */ /* 0x000fe400038e0100 */
[----:B------:R-:W-:Y:S02]  /*4740*/  UFLO.U32 UR4, UR4 ;  /* 0x00000004000472bd */ /* 0x000fe400080e0000 */
[----:B------:R-:W2:Y:S04]  /*4750*/  REDUX UR6, R0 ;  /* 0x00000000000673c4 */ /* 0x000ea80000000000 */
[----:B-1----:R-:W-:-:S02]  /*4760*/  ISETP.EQ.U32.AND P0, PT, R2, UR4, PT ;  /* 0x0000000402007c0c */ /* 0x002fc4000bf02070 */
[----:B----4-:R-:W-:-:S11]  /*4770*/  MOV R2, UR7 ;  /* 0x0000000700027c02 */ /* 0x010fd60008000f00 */
[----:B------:R1:W-:Y:S01]  /*4780*/  @P0 ATOMS.AND RZ, [UR8+0x14], R2 ;  /* 0x00001402ffff098c */ /* 0x0003e2000a800008 */
[----:B--2---:R-:W-:-:S05]  /*4790*/  IMAD.U32 R0, RZ, RZ, UR6 ;  /* 0x00000006ff007e24 */ /* 0x004fca000f8e00ff */
[----:B------:R1:W-:Y:S01]  /*47a0*/  @P0 ATOMS.AND RZ, [UR8+0x18], R0 ;  /* 0x00001800ffff098c */ /* 0x0003e2000a800008 */
[----:B------:R-:W-:Y:S05]  /*47b0*/  BRA `(.L_x_86) ;  /* 0x0000000000147947 */ /* 0x000fea0003800000 */
.L_x_85:
[----:B------:R-:W-:Y:S02]  /*47c0*/  MOV R2, 0x47e0 ;  /* 0x000047e000027802 */ /* 0x000fe40000000f00 */
[----:B---3-5:R-:W-:Y:S05]  /*47d0*/  CALL.REL.NOINC `($__internal_0_$__cuda_sm10x_tcgen05_guardrail_trap_col_being_dealloced_not_returned_by_alloc) ;  /* 0x0000007c00107944 */ /* 0x028fea0003c00000 */
[----:B------:R-:W-:Y:S05]  /*47e0*/  BRA `(.L_x_86) ;  /* 0x0000000000087947 */ /* 0x000fea0003800000 */
.L_x_84:
[----:B------:R-:W-:Y:S02]  /*47f0*/  MOV R2, 0x4810 ;  /* 0x0000481000027802 */ /* 0x000fe40000000f00 */
[----:B---3-5:R-:W-:Y:S05]  /*4800*/  CALL.REL.NOINC `($__internal_2_$__cuda_sm10x_tcgen05_guardrail_trap_unallocated_columns_being_dealloced) ;  /* 0x0000007c001c7944 */ /* 0x028fea0003c00000 */
.L_x_86:
[----:B------:R-:W-:Y:S01]  /*4810*/  NOP ;  /* 0x0000000000007918 */ /* 0x000fe20000000000 */
[----:B------:R-:W-:Y:S05]  /*4820*/  EXIT ;  /* 0x000000000000794d */ /* 0x000fea0003800000 */
.L_x_57:
[----:B------:R-:W-:-:S09]  /*4830*/  UISETP.NE.OR UP0, UPT, UR22, 0x3, !UP4 ;  /* 0x000000031600788c */ /* 0x000fd2000e705670 */
[----:B------:R-:W-:Y:S05]  /*4840*/  BRA.U UP0, `(.L_x_87) ;  /* 0x0000001900947547 */ /* 0x000fea000b800000 */
[----:B------:R-:W2:Y:S01]  /*4850*/  LDCU UR38, c[0x0][0x370] ;  /* 0x00006e00ff2677ac */ /* 0x000ea20008000800 */
[----:B------:R-:W3:Y:S01]  /*4860*/  LDC.64 R16, c[0x0][0x348] ;  /* 0x0000d200ff107b82 */ /* 0x000ee20000000a00 */
[----:B------:R-:W-:Y:S01]  /*4870*/  HFMA2 R14, -RZ, RZ, 0, 0 ;  /* 0x00000000ff0e7431 */ /* 0x000fe200000001ff */
[----:B------:R-:W-:Y:S01]  /*4880*/  MOV R13, RZ ;  /* 0x000000ff000d7202 */ /* 0x000fe20000000f00 */
[----:B------:R-:W2:Y:S01]  /*4890*/  LDCU.128 UR56, c[0x0][0xb10] ;  /* 0x00016200ff3877ac */ /* 0x000ea20008000c00 */
[----:B------:R-:W-:Y:S01]  /*48a0*/  HFMA2 R7, -RZ, RZ, 0, 0.0078125 ;  /* 0x00002000ff077431 */ /* 0x000fe200000001ff */
[----:B------:R-:W4:Y:S03]  /*48b0*/  LDCU UR37, c[0x0][0x374] ;  /* 0x00006e80ff2577ac */ /* 0x000f260008000800 */
[----:B------:R-:W1:Y:S01]  /*48c0*/  LDC.64 R2, c[0x0][0x888] ;  /* 0x00022200ff027b82 */ /* 0x000e620000000a00 */
[----:B------:R-:W4:Y:S01]  /*48d0*/  LDCU UR15, c[0x0][0xb0c] ;  /* 0x00016180ff0f77ac */ /* 0x000f220008000800 */
[----:B------:R-:W3:Y:S06]  /*48e0*/  LDCU UR47, c[0x0][0xb20] ;  /* 0x00016400ff2f77ac */ /* 0x000eec0008000800 */
[----:B------:R-:W1:Y:S01]  /*48f0*/  LDC.64 R4, c[0x0][0x890] ;  /* 0x00022400ff047b82 */ /* 0x000e620000000a00 */
[----:B------:R-:W3:Y:S01]  /*4900*/  LDCU UR4, c[0x0][0xb30] ;  /* 0x00016600ff0477ac */ /* 0x000ee20008000800 */
[----:B--2---:R-:W-:-:S02]  /*4910*/  UIMAD.WIDE.U32 UR8, UR38, UR56, URZ ;  /* 0x00000038260872a5 */ /* 0x004fc4000f8e00ff */
[----:B----4-:R-:W-:Y:S01]  /*4920*/  UIMAD.WIDE.U32 UR6, UR37, UR59, URZ ;  /* 0x0000003b250672a5 */ /* 0x010fe2000f8e00ff */
[----:B------:R-:W-:Y:S01]  /*4930*/  UMOV UR21, 0x400 ;  /* 0x0000040000157882 */ /* 0x000fe20000000000 */
[----:B------:R-:W-:Y:S02]  /*4940*/  UPLOP3.LUT UP1, UPT, UPT, UPT, UPT, 0x40, 0x4 ;  /* 0x000000000004789c */ /* 0x000fe40003f2e870 */
[----:B------:R-:W-:Y:S01]  /*4950*/  ULEA UR21, UR53, UR21, 0x18 ;  /* 0x0000001535157291 */ /* 0x000fe2000f8ec0ff */
[----:B------:R-:W-:Y:S02]  /*4960*/  UMOV UR8, UR9 ;  /* 0x0000000900087c82 */ /* 0x000fe40008000000 */
[----:B------:R-:W-:Y:S01]  /*4970*/  UMOV UR6, UR7 ;  /* 0x0000000700067c82 */ /* 0x000fe20008000000 */
[----:B------:R-:W-:Y:S02]  /*4980*/  UISETP.GE.AND UP0, UPT, UR45, 0x1, UPT ;  /* 0x000000012d00788c */ /* 0x000fe4000bf06270 */
[----:B------:R-:W-:Y:S01]  /*4990*/  UISETP.NE.AND UP4, UPT, UR45, 0x1, UPT ;  /* 0x000000012d00788c */ /* 0x000fe2000bf85270 */
[----:B------:R-:W2:Y:S01]  /*49a0*/  LDCU.64 UR22, c[0x0][0xb28] ;  /* 0x00016500ff1677ac */ /* 0x000ea20008000a00 */
[----:B------:R-:W-:-:S02]  /*49b0*/  UISETP.NE.AND UP6, UPT, UR15, 0x1, UPT ;  /* 0x000000010f00788c */ /* 0x000fc4000bfc5270 */
[----:B------:R-:W-:Y:S02]  /*49c0*/  UISETP.NE.AND UP5, UPT, UR58, 0x1, UPT ;  /* 0x000000013a00788c */ /* 0x000fe4000bfa5270 */
[----:B------:R-:W-:Y:S02]  /*49d0*/  UIADD3 UR49, UPT, UPT, UR21, 0x40, URZ ;  /* 0x0000004015317890 */ /* 0x000fe4000fffe0ff */
[----:B------:R-:W-:Y:S02]  /*49e0*/  UIADD3 UR41, UPT, UPT, UR21, 0x48, URZ ;  /* 0x0000004815297890 */ /* 0x000fe4000fffe0ff */
[----:B------:R-:W-:Y:S02]  /*49f0*/  UIADD3 UR33, UPT, UPT, UR21, 0x50, URZ ;  /* 0x0000005015217890 */ /* 0x000fe4000fffe0ff */
[----:B------:R-:W-:Y:S02]  /*4a00*/  UIADD3 UR25, UPT, UPT, UR21, 0x58, URZ ;  /* 0x0000005815197890 */ /* 0x000fe4000fffe0ff */
[----:B------:R-:W-:-:S02]  /*4a10*/  USHF.R.U32.HI UR46, URZ, UR57, UR8 ;  /* 0x00000039ff2e7299 */ /* 0x000fc40008011608 */
[----:B---3--:R-:W-:Y:S02]  /*4a20*/  USHF.R.U32.HI UR39, URZ, UR47, UR6 ;  /* 0x0000002fff277299 */ /* 0x008fe40008011606 */
[----:B------:R-:W-:-:S11]  /*4a30*/  UISETP.NE.AND UP3, UPT, UR4, 0x1, UPT ;  /* 0x000000010400788c */ /* 0x000fd6000bf65270 */
.L_x_102:
[C---:B------:R-:W-:Y:S02]  /*4a40*/  LEA R12, R14.reuse, UR21, 0x3 ;  /* 0x000000150e0c7c11 */ /* 0x040fe4000f8e18ff */
[----:B------:R-:W-:Y:S02]  /*4a50*/  SHF.L.U32 R0, R13, 0x1f, RZ ;  /* 0x0000001f0d007819 */ /* 0x000fe400000006ff */
[----:B------:R-:W-:Y:S02]  /*4a60*/  LEA R8, R14, UR21, 0x4 ;  /* 0x000000150e087c11 */ /* 0x000fe4000f8e20ff */
[----:B---3--:R-:W3:Y:S02]  /*4a70*/  SYNCS.PHASECHK.TRANS64.TRYWAIT P0, [R12+URZ+0x90], R0 ;  /* 0x000090000c0075a7 */ /* 0x008ee400080011ff */
[----:B---3--:R-:W-:Y:S05]  /*4a80*/  @!P0 BRA `(.L_x_88) ;  /* 0x0000007000648947 */ /* 0x008fea0003800000 */
.L_x_217:
[----:B------:R-:W4:Y:S01]  /*4a90*/  LDS.128 R8, [R8+0x120] ;  /* 0x0001200008087984 */ /* 0x000f220000000c00 */
[----:B------:R-:W-:Y:S01]  /*4aa0*/  UISETP.GE.AND UP0, UPT, UR45, 0x1, UPT ;  /* 0x000000012d00788c */ /* 0x000fe2000bf06270 */
[----:B------:R-:W-:Y:S01]  /*4ab0*/  @!PT LDS RZ, [RZ] ;  /* 0x00000000fffff984 */ /* 0x000fe20000000800 */
[----:B------:R-:W-:Y:S01]  /*4ac0*/  @!PT LDS RZ, [RZ] ;  /* 0x00000000fffff984 */ /* 0x000fe20000000800 */
[----:B------:R-:W-:Y:S01]  /*4ad0*/  @!PT LDS RZ, [RZ] ;  /* 0x00000000fffff984 */ /* 0x000fe20000000800 */
[----:B------:R-:W-:Y:S01]  /*4ae0*/  @!PT LDS RZ, [RZ] ;  /* 0x00000000fffff984 */ /* 0x000fe20000000800 */
[----:B------:R1:W-:Y:S06]  /*4af0*/  MEMBAR.ALL.CTA ;  /* 0x0000000000007992 */ /* 0x0003ec0000008000 */
[----:B-1----:R-:W1:Y:S01]  /*4b00*/  FENCE.VIEW.ASYNC.S ;  /* 0x00000000000073c6 */ /* 0x002e620000000000 */
[----:B----4-:R-:W-:Y:S11]  /*4b10*/  LOP3.LUT P0, RZ, R10, 0x1, RZ, 0xc0, !PT ;  /* 0x000000010aff7812 */ /* 0x010ff6000780c0ff */
[----:B------:R-:W-:Y:S02]  /*4b20*/  @!UPT UIADD3 URZ, UPT, UPT, URZ, URZ, URZ ;  /* 0x000000fffffff290 */ /* 0x000fe4000fffe0ff */
[----:B-1----:R-:W-:Y:S01]  /*4b30*/  VOTEU.ANY UP2, P0 ;  /* 0x0000000000ff7886 */ /* 0x002fe20000040100 */
[----:B------:R-:W-:Y:S11]  /*4b40*/  PLOP3.LUT P0, PT, PT, PT, UP2, 0x80, 0x8 ;  /* 0x000000000008781c */ /* 0x000ff60003f0f028 */
[----:B------:R-:W-:Y:S02]  /*4b50*/  @!UPT UIADD3 URZ, UPT, UPT, URZ, URZ, URZ ;  /* 0x000000fffffff290 */ /* 0x000fe4000fffe0ff */
[----:B---3--:R-:W-:Y:S02]  /*4b60*/  @P0 SHF.R.U32.HI R0, RZ, 0x10, R9 ;  /* 0x00000010ff000819 */ /* 0x008fe40000011609 */
[----:B------:R-:W-:Y:S02]  /*4b70*/  @P0 MOV R6, R8 ;  /* 0x0000000800060202 */ /* 0x000fe40000000f00 */
[----:B------:R-:W-:Y:S01]  /*4b80*/  @P0 R2UR UR4, R0 ;  /* 0x00000000000402ca */ /* 0x000fe200000e0000 */
[----:B------:R-:W-:Y:S01]  /*4b90*/  VIADD R0, R12, 0xa0 ;  /* 0x000000a00c007836 */ /* 0x000fe20000000000 */
[----:B------:R-:W-:Y:S02]  /*4ba0*/  @P0 LOP3.LUT R8, R9, 0xffff, RZ, 0xc0, !PT ;  /* 0x0000ffff09080812 */ /* 0x000fe400078ec0ff */
[----:B------:R-:W-:Y:S02]  /*4bb0*/  @P0 R2UR UR6, R6 ;  /* 0x00000000060602ca */ /* 0x000fe400000e0000 */
[----:B------:R-:W-:Y:S02]  /*4bc0*/  PRMT R0, RZ, 0x654, R0 ;  /* 0x00000654ff007816 */ /* 0x000fe40000000000 */
[----:B------:R-:W-:Y:S02]  /*4bd0*/  @P0 R2UR UR5, R8 ;  /* 0x00000000080502ca */ /* 0x000fe400000e0000 */
[----:B------:R1:W-:Y:S03]  /*4be0*/  SYNCS.ARRIVE.TRANS64.RED.A1T0 RZ, [R0+URZ], RZ ;  /* 0x000000ff00ff79a7 */ /* 0x0003e600081004ff */
[----:B------:R-:W-:Y:S04]  /*4bf0*/  @UP2 UMOV UR31, UR4 ;  /* 0x00000004001f2c82 */ /* 0x000fe80008000000 */
[----:B------:R-:W-:Y:S04]  /*4c00*/  @UP2 UMOV UR14, UR6 ;  /* 0x00000006000e2c82 */ /* 0x000fe80008000000 */
[----:B------:R-:W-:Y:S01]  /*4c10*/  @UP2 UMOV UR13, UR5 ;  /* 0x00000005000d2c82 */ /* 0x000fe20008000000 */
[----:B------:R-:W-:Y:S05]  /*4c20*/  BRA.U !UP0, `(.L_x_89) ;  /* 0x0000000108a47547 */ /* 0x000fea000b800000 */
[----:B------:R-:W-:Y:S02]  /*4c30*/  UIMAD.WIDE.U32 UR16, UR13, UR59, URZ ;  /* 0x0000003b0d1072a5 */ /* 0x000fe4000f8e00ff */
[----:B------:R-:W-:Y:S02]  /*4c40*/  UIMAD.WIDE.U32 UR18, UR14, UR56, URZ ;  /* 0x000000380e1272a5 */ /* 0x000fe4000f8e00ff */
[----:B------:R-:W-:Y:S02]  /*4c50*/  USEL UR4, UR37, UR39, !UP5 ;  /* 0x0000002725047287 */ /* 0x000fe4000e800000 */
[----:B------:R-:W-:Y:S02]  /*4c60*/  USEL UR7, UR38, UR46, !UP6 ;  /* 0x0000002e26077287 */ /* 0x000fe4000f000000 */
[----:B--2---:R-:W-:Y:S02]  /*4c70*/  UIMAD.WIDE.U32 UR8, UR4, UR22, URZ ;  /* 0x00000016040872a5 */ /* 0x004fe4000f8e00ff */
[----:B------:R-:W-:Y:S01]  /*4c80*/  UIMAD.WIDE.U32 UR10, UR7, UR22, URZ ;  /* 0x00000016070a72a5 */ /* 0x000fe2000f8e00ff */
[----:B------:R-:W-:Y:S02]  /*4c90*/  UMOV UR5, UR17 ;  /* 0x0000001100057c82 */ /* 0x000fe40008000000 */
[----:B------:R-:W-:Y:S03]  /*4ca0*/  USHF.R.U32.HI UR6, URZ, UR47, UR5 ;  /* 0x0000002fff067299 */ /* 0x000fe60008011605 */
[----:B------:R-:W-:Y:S01]  /*4cb0*/  UMOV UR5, UR19 ;  /* 0x0000001300057c82 */ /* 0x000fe20008000000 */
[----:B------:R-:W-:Y:S02]  /*4cc0*/  USEL UR6, UR13, UR6, !UP5 ;  /* 0x000000060d067287 */ /* 0x000fe4000e800000 */
[----:B------:R-:W-:Y:S03]  /*4cd0*/  USHF.R.U32.HI UR12, URZ, UR57, UR5 ;  /* 0x00000039ff0c7299 */ /* 0x000fe60008011605 */
[----:B------:R-:W-:Y:S02]  /*4ce0*/  UMOV UR5, UR9 ;  /* 0x0000000900057c82 */ /* 0x000fe40008000000 */
[----:B------:R-:W-:Y:S03]  /*4cf0*/  @UP4 USHF.R.U32.HI UR4, URZ, UR23, UR5 ;  /* 0x00000017ff044299 */ /* 0x000fe60008011605 */
[----:B------:R-:W-:Y:S01]  /*4d00*/  UMOV UR5, UR11 ;  /* 0x0000000b00057c82 */ /* 0x000fe20008000000 */
[----:B------:R-:W-:Y:S02]  /*4d10*/  UIMAD UR4, UR45, UR4, URZ ;  /* 0x000000042d0472a4 */ /* 0x000fe4000f8e02ff */
[----:B------:R-:W-:Y:S02]  /*4d20*/  @UP4 USHF.R.U32.HI UR7, URZ, UR23, UR5 ;  /* 0x00000017ff074299 */ /* 0x000fe40008011605 */
[----:B------:R-:W-:Y:S02]  /*4d30*/  UIMAD.WIDE.U32 UR10, UR6, UR22, URZ ;  /* 0x00000016060a72a5 */ /* 0x000fe4000f8e00ff */
[----:B------:R-:W-:Y:S02]  /*4d40*/  USEL UR5, UR14, UR12, !UP6 ;  /* 0x0000000c0e057287 */ /* 0x000fe4000f000000 */
[----:B------:R-:W-:Y:S02]  /*4d50*/  UIMAD UR8, UR45, UR7, URZ ;  /* 0x000000072d0872a4 */ /* 0x000fe4000f8e02ff */
[----:B------:R-:W-:Y:S03]  /*4d60*/  UISETP.GE.AND UP0, UPT, UR6, UR4, UPT ;  /* 0x000000040600728c */ /* 0x000fe6000bf06270 */
[----:B------:R-:W-:Y:S01]  /*4d70*/  UMOV UR4, UR11 ;  /* 0x0000000b00047c82 */ /* 0x000fe20008000000 */
[----:B------:R-:W-:Y:S02]  /*4d80*/  UISETP.GE.OR UP0, UPT, UR5, UR8, UP0 ;  /* 0x000000080500728c */ /* 0x000fe40008706670 */
[----:B------:R-:W-:Y:S02]  /*4d90*/  USHF.R.U32.HI UR4, URZ, UR23, UR4 ;  /* 0x00000017ff047299 */ /* 0x000fe40008011604 */
[----:B------:R-:W-:Y:S02]  /*4da0*/  UIMAD.WIDE.U32 UR8, UR5, UR22, URZ ;  /* 0x00000016050872a5 */ /* 0x000fe4000f8e00ff */
[----:B------:R-:W-:Y:S04]  /*4db0*/  USEL UR10, UR6, UR4, !UP4 ;  /* 0x00000004060a7287 */ /* 0x000fe8000e000000 */
[----:B------:R-:W-:Y:S01]  /*4dc0*/  UIADD3 UR11, UPT, UPT, -UR10, URZ, URZ ;  /* 0x000000ff0a0b7290 */ /* 0x000fe2000fffe1ff */
[----:B------:R-:W-:Y:S02]  /*4dd0*/  @!UP0 UMOV UR4, UR9 ;  /* 0x0000000900048c82 */ /* 0x000fe40008000000 */
[----:B------:R-:W-:Y:S02]  /*4de0*/  @!UP0 USHF.R.U32.HI UR4, URZ, UR23, UR4 ;  /* 0x00000017ff048299 */ /* 0x000fe40008011604 */
[----:B------:R-:W-:Y:S02]  /*4df0*/  UIMAD UR8, UR45, UR11, UR6 ;  /* 0x0000000b2d0872a4 */ /* 0x000fe4000f8e0206 */
[----:B------:R-:W-:Y:S04]  /*4e00*/  @!UP0 USEL UR4, UR5, UR4, !UP4 ;  /* 0x0000000405048287 */ /* 0x000fe8000e000000 */
[----:B------:R-:W-:Y:S02]  /*4e10*/  @!UP0 UIMAD UR7, UR7, UR8, UR4 ;  /* 0x00000008070782a4 */ /* 0x000fe4000f8e0204 */
[----:B------:R-:W-:Y:S02]  /*4e20*/  @!UP0 UIADD3 UR9, UPT, UPT, UR10, -UR4, URZ ;  /* 0x800000040a098290 */ /* 0x000fe4000fffe0ff */
[----:B------:R-:W-:Y:S02]  /*4e30*/  UIADD3 UR8, UPT, UPT, -UR6, URZ, URZ ;  /* 0x000000ff06087290 */ /* 0x000fe4000fffe1ff */
[----:B------:R-:W-:Y:S02]  /*4e40*/  UIADD3 UR4, UPT, UPT, -UR5, URZ, URZ ;  /* 0x000000ff05047290 */ /* 0x000fe4000fffe1ff */
[----:B------:R-:W-:Y:S03]  /*4e50*/  @!UP0 UIMAD UR6, UR9, UR45, UR5 ;  /* 0x0000002d090682a4 */ /* 0x000fe6000f8e0205 */
[----:B------:R-:W-:Y:S01]  /*4e60*/  @!UP0 UMOV UR5, UR7 ;  /* 0x0000000700058c82 */ /* 0x000fe20008000000 */
[----:B------:R-:W-:Y:S02]  /*4e70*/  UIMAD UR7, UR15, UR4, UR14 ;  /* 0x000000040f0772a4 */ /* 0x000fe4000f8e020e */
[----:B------:R-:W-:Y:S02]  /*4e80*/  UIMAD UR4, UR58, UR8, UR13 ;  /* 0x000000083a0472a4 */ /* 0x000fe4000f8e020d */
[----:B------:R-:W-:Y:S02]  /*4e90*/  UIMAD UR14, UR5, UR15, UR7 ;  /* 0x0000000f050e72a4 */ /* 0x000fe4000f8e0207 */
[----:B------:R-:W-:Y:S11]  /*4ea0*/  UIMAD UR13, UR6, UR58, UR4 ;  /* 0x0000003a060d72a4 */ /* 0x000ff6000f8e0204 */
[----:B------:R-:W-:Y:S01]  /*4eb0*/  @!UPT UIADD3 URZ, UPT, UPT, URZ, URZ, URZ ;  /* 0x000000fffffff290 */ /* 0x000fe2000fffe0ff */
.L_x_89:
[----:B------:R-:W3:Y:S01]  /*4ec0*/  @!UP3 LDCU.128 UR8, c[0x0][0xb10] ;  /* 0x00016200ff08b7ac */ /* 0x000ee20008000c00 */
[----:B------:R-:W-:Y:S01]  /*4ed0*/  IMAD.MOV.U32 R10, RZ, RZ, 0x1 ;  /* 0x00000001ff0a7424 */ /* 0x000fe200078e00ff */
[C---:B------:R-:W-:Y:S02]  /*4ee0*/  ISETP.NE.U32.AND P1, PT, R4.reuse, RZ, PT ;  /* 0x000000ff0400720c */ /* 0x040fe40003f25070 */
[----:B------:R-:W-:Y:S02]  /*4ef0*/  ISETP.NE.U32.AND P0, PT, R4, RZ, PT ;  /* 0x000000ff0400720c */ /* 0x000fe40003f05070 */
[C---:B------:R-:W-:Y:S01]  /*4f00*/  ISETP.NE.AND.EX P1, PT, R5.reuse, RZ, PT, P1 ;  /* 0x000000ff0500720c */ /* 0x040fe20003f25310 */
[----:B------:R-:W4:Y:S01]  /*4f10*/  @!UP3 LDCU UR5, c[0x0][0xb0c] ;  /* 0x00016180ff05b7ac */ /* 0x000f220008000800 */
[----:B------:R-:W-:Y:S02]  /*4f20*/  ISETP.NE.AND.EX P0, PT, R5, RZ, PT, P0 ;  /* 0x000000ff0500720c */ /* 0x000fe40003f05300 */
[----:B------:R-:W-:Y:S01]  /*4f30*/  SHF.L.U32 R10, R10, 0x1f, RZ ;  /* 0x0000001f0a0a7819 */ /* 0x000fe200000006ff */
[----:B------:R-:W-:Y:S02]  /*4f40*/  USHF.L.U32 UR50, UR24, 0x8, URZ ;  /* 0x0000000818327899 */ /* 0x000fe400080006ff */
[----:B------:R-:W-:Y:S02]  /*4f50*/  USHF.L.U32 UR51, UR20, 0x6, URZ ;  /* 0x0000000614337899 */ /* 0x000fe400080006ff */
[----:B---3--:R-:W-:Y:S07]  /*4f60*/  UIMAD.WIDE.U32 UR6, UR14, UR8, URZ ;  /* 0x000000080e0672a5 */ /* 0x008fee000f8e00ff */
[----:B------:R-:W-:Y:S01]  /*4f70*/  @!UP3 UMOV UR4, UR7 ;  /* 0x000000070004bc82 */ /* 0x000fe20008000000 */
[----:B----4-:R-:W-:Y:S02]  /*4f80*/  @!UP3 UISETP.NE.AND UP0, UPT, UR5, 0x1, UPT ;  /* 0x000000010500b88c */ /* 0x010fe4000bf05270 */
[----:B------:R-:W-:Y:S02]  /*4f90*/  @!UP3 USHF.R.U32.HI UR4, URZ, UR9, UR4 ;  /* 0x00000009ff04b299 */ /* 0x000fe40008011604 */
[----:B------:R-:W-:Y:S02]  /*4fa0*/  UIMAD.WIDE.U32 UR6, UR13, UR11, URZ ;  /* 0x0000000b0d0672a5 */ /* 0x000fe4000f8e00ff */
[----:B------:R-:W-:Y:S02]  /*4fb0*/  @!UP3 USEL UR8, UR14, UR4, !UP0 ;  /* 0x000000040e08b287 */ /* 0x000fe4000c000000 */
[----:B------:R-:W-:Y:S03]  /*4fc0*/  @!UP3 UISETP.NE.AND UP0, UPT, UR10, 0x1, UPT ;  /* 0x000000010a00b88c */ /* 0x000fe6000bf05270 */
[----:B------:R-:W-:Y:S02]  /*4fd0*/  @!UP3 UMOV UR6, UR7 ;  /* 0x000000070006bc82 */ /* 0x000fe40008000000 */
[----:B------:R-:W3:Y:S02]  /*4fe0*/  @!UP3 LDCU UR4, c[0x0][0xb20] ;  /* 0x00016400ff04b7ac */ /* 0x000ee40008000800 */
[----:B---3--:R-:W-:Y:S04]  /*4ff0*/  @!UP3 USHF.R.U32.HI UR6, URZ, UR4, UR6 ;  /* 0x00000004ff06b299 */ /* 0x008fe80008011606 */
[----:B------:R-:W-:Y:S04]  /*5000*/  @!UP3 USEL UR6, UR13, UR6, !UP0 ;  /* 0x000000060d06b287 */ /* 0x000fe8000c000000 */
[----:B------:R-:W-:Y:S02]  /*5010*/  @!UP3 UIADD3 UR4, UPT, UPT, -UR8, UR6, URZ ;  /* 0x000000060804b290 */ /* 0x000fe4000fffe1ff */
[----:B------:R-:W-:Y:S02]  /*5020*/  @!UP3 UIADD3 UR6, UPT, UPT, UR8, -UR6, URZ ;  /* 0x800000060806b290 */ /* 0x000fe4000fffe0ff */
[----:B------:R-:W-:Y:S02]  /*5030*/  @!UP3 UIMAD UR14, UR4, UR5, UR14 ;  /* 0x00000005040eb2a4 */ /* 0x000fe4000f8e020e */
[----:B------:R-:W-:Y:S01]  /*5040*/  @!UP3 UIMAD UR13, UR6, UR10, UR13 ;  /* 0x0000000a060db2a4 */ /* 0x000fe2000f8e020d */
[----:B------:R-:W-:Y:S11]  /*5050*/  BRA.U UP1, `(.L_x_90) ;  /* 0x0000000101107547 */ /* 0x000ff6000b800000 */
[----:B------:R-:W-:Y:S04]  /*5060*/  MOV R6, UR54 ;  /* 0x0000003600067c02 */ /* 0x000fe80008000f00 */
[----:B------:R-:W-:Y:S04]  /*5070*/  SHF.L.U32 R6, R6, 0x1f, RZ ;  /* 0x0000001f06067819 */ /* 0x000fe800000006ff */
[----:B------:R-:W3:Y:S02]  /*5080*/  SYNCS.PHASECHK.TRANS64.TRYWAIT P2, [UR21+0x88], R6 ;  /* 0x00008806ff0075a7 */ /* 0x000ee40008041115 */
[----:B---3--:R-:W-:Y:S05]  /*5090*/  @!P2 BRA `(.L_x_91) ;  /* 0x0000006800f4a947 */ /* 0x008fea0003800000 */
.L_x_90:
[----:B------:R-:W-:Y:S05]  /*50a0*/  @!P1 BRA `(.L_x_92) ;  /* 0x0000000000309947 */ /* 0x000fea0003800000 */
[----:B------:R-:W-:Y:S01]  /*50b0*/  ISETP.NE.U32.AND P1, PT, R2, RZ, PT ;  /* 0x000000ff0200720c */ /* 0x000fe20003f25070 */
[----:B------:R-:W3:Y:S01]  /*50c0*/  LDCU.64 UR4, c[0x0][0x358] ;  /* 0x00006b00ff0477ac */ /* 0x000ee20008000a00 */
[----:B------:R-:W-:Y:S02]  /*50d0*/  IMAD.MOV.U32 R26, RZ, RZ, 0x1 ;  /* 0x00000001ff1a7424 */ /* 0x000fe400078e00ff */
[----:B------:R-:W-:Y:S11]  /*50e0*/  ISETP.NE.AND.EX P1, PT, R3, RZ, PT, P1 ;  /* 0x000000ff0300720c */ /* 0x000ff60003f25310 */
[----:B------:R-:W-:Y:S02]  /*50f0*/  @!UPT UIADD3 URZ, UPT, UPT, URZ, URZ, URZ ;  /* 0x000000fffffff290 */ /* 0x000fe4000fffe0ff */
[----:B------:R-:W4:Y:S01]  /*5100*/  @P1 LDC.64 R8, c[0x0][0x888] ;  /* 0x00022200ff081b82 */ /* 0x000f220000000a00 */
[----:B-1----:R-:W-:Y:S04]  /*5110*/  @P1 IMAD R0, R4, UR36, RZ ;  /* 0x0000002404001c24 */ /* 0x002fe8000f8e02ff */
[----:B----4-:R-:W-:Y:S04]  /*5120*/  @P1 IMAD.WIDE R8, R0, 0x4, R8 ;  /* 0x0000000400081825 */ /* 0x010fe800078e0208 */
[----:B------:R-:W-:Y:S01]  /*5130*/  HFMA2 R0, -RZ, RZ, 0, 5.9604644775390625e-08 ;  /* 0x00000001ff007431 */ /* 0x000fe200000001ff */
[----:B---3-5:R3:W5:Y:S04]  /*5140*/  @P1 LDG.E R27, desc[UR4][R8.64] ;  /* 0x00000004081b1981 */ /* 0x028768000c1e1900 */
[----:B------:R-:W-:Y:S01]  /*5150*/  @!P1 PRMT R26, R0, 0x7610, R26 ;  /* 0x00007610001a9816 */ /* 0x000fe2000000001a */
[----:B---3--:R-:W4:Y:S06]  /*5160*/  @!P1 LDC R27, c[0x0][0x880] ;  /* 0x00022000ff1b9b82 */ /* 0x008f2c0000000800 */
.L_x_92:
[----:B----45:R-:W-:Y:S01]  /*5170*/  @!P0 FSETP.EQ.AND P1, PT, R27, RZ, PT ;  /* 0x000000ff1b00820b */ /* 0x030fe20003f22000 */
[----:B------:R-:W-:Y:S01]  /*5180*/  @!UPT UIADD3 URZ, UPT, UPT, URZ, URZ, URZ ;  /* 0x000000fffffff290 */ /* 0x000fe2000fffe0ff */
[----:B------:R-:W-:Y:S11]  /*5190*/  @!P0 BRA `(.L_x_93) ;  /* 0x0000000000188947 */ /* 0x000ff60003800000 */
[----:B------:R-:W-:Y:S02]  /*51a0*/  LOP3.LUT P0, RZ, R26, 0xff, RZ, 0xc0, !PT ;  /* 0x000000ff1aff7812 */ /* 0x000fe4000780c0ff */
[----:B------:R-:W-:Y:S04]  /*51b0*/  ISETP.NE.U32.AND P1, PT, R2, RZ, PT ;  /* 0x000000ff0200720c */ /* 0x000fe80003f25070 */
[----:B------:R-:W-:Y:S04]  /*51c0*/  ISETP.NE.AND.EX P1, PT, R3, RZ, PT, P1 ;  /* 0x000000ff0300720c */ /* 0x000fe80003f25310 */
[----:B------:R-:W-:Y:S03]  /*51d0*/  PLOP3.LUT P1, PT, P1, PT, PT, 0x8, 0x80 ;  /* 0x000000000080781c */ /* 0x000fe60000f2e170 */
[----:B------:R-:W-:Y:S11]  /*51e0*/  @P0 FSETP.EQ.AND P1, PT, R27, RZ, PT ;  /* 0x000000ff1b00020b */ /* 0x000ff60003f22000 */
[----:B------:R-:W-:Y:S02]  /*51f0*/  @!UPT UIADD3 URZ, UPT, UPT, URZ, URZ, URZ ;  /* 0x000000fffffff290 */ /* 0x000fe4000fffe0ff */
.L_x_93:
[----:B------:R-:W3:Y:S01]  /*5200*/  SYNCS.PHASECHK.TRANS64.TRYWAIT P2, [UR21+0x60], R10 ;  /* 0x0000600aff0075a7 */ /* 0x000ee20008041115 */
[----:B------:R-:W-:Y:S04]  /*5210*/  ELECT P0, URZ, PT ;  /* 0x0000000000ff782f */ /* 0x000fe80003800000 */
[----:B------:R-:W-:Y:S11]  /*5220*/  PLOP3.LUT P1, PT, P1, P0, PT, 0xf2, 0x2f ;  /* 0x00000000002f781c */ /* 0x000ff60000f21e72 */
[----:B------:R-:W-:Y:S02]  /*5230*/  @!UPT UIADD3 URZ, UPT, UPT, URZ, URZ, URZ ;  /* 0x000000fffffff290 */ /* 0x000fe4000fffe0ff */
[----:B------:R-:W-:Y:S05]  /*5240*/  @!P1 IADD3 R8, P0, PT, R16, 0x580, RZ ;  /* 0x0000058010089810 */ /* 0x000fea0007f1e0ff */
[----:B-1----:R-:W-:Y:S01]  /*5250*/  @!P1 IMAD.X R6, RZ, RZ, R17, P0 ;  /* 0x000000ffff069224 */ /* 0x002fe200000e0611 */
[----:B---3--:R-:W-:Y:S07]  /*5260*/  @!P2 BRA `(.L_x_94) ;  /* 0x000000680098a947 */ /* 0x008fee0003800000 */
.L_x_220:
[----:B------:R-:W-:Y:S01]  /*5270*/  @!P1 R2UR UR5, R8 ;  /* 0x00000000080592ca */ /* 0x000fe200000e0000 */
[----:B------:R-:W-:Y:S01]  /*5280*/  VOTEU.ALL UP0, P1 ;  /* 0x0000000000ff7886 */ /* 0x000fe20000800000 */
[----:B------:R-:W-:Y:S01]  /*5290*/  @!P1 R2UR UR4, R6 ;  /* 0x00000000060492ca */ /* 0x000fe200000e0000 */
[----:B------:R-:W-:Y:S01]  /*52a0*/  UMOV UR16, 0x0 ;  /* 0x0000000000107882 */ /* 0x000fe20000000000 */
[----:B------:R-:W-:Y:S01]  /*52b0*/  UMOV UR17, 0x10000000 ;  /* 0x1000000000117882 */ /* 0x000fe20000000000 */
[----:B------:R-:W-:Y:S01]  /*52c0*/  UMOV UR52, UR36 ;  /* 0x0000002400347c82 */ /* 0x000fe20008000000 */
[----:B------:R-:W-:Y:S01]  /*52d0*/  @!UP0 UIADD3 UR48, UPT, UPT, UR21, 0x200, URZ ;  /* 0x0000020015308890 */ /* 0x000fe2000fffe0ff */
[----:B-1----:R-:W-:Y:S01]  /*52e0*/  @!P1 IMAD.MOV.U32 R0, RZ, RZ, 0x2000 ;  /* 0x00002000ff009424 */ /* 0x002fe200078e00ff */
[----:B------:R-:W-:Y:S02]  /*52f0*/  @!UP0 UIADD3 UR10, UPT, UPT, UR50, 0x80, URZ ;  /* 0x00000080320a8890 */ /* 0x000fe4000fffe0ff */
[----:B------:R-:W-:Y:S01]  /*5300*/  @!UP0 UIADD3 UR8, UPT, UPT, UR21, 0x1200, URZ ;  /* 0x0000120015088890 */ /* 0x000fe2000fffe0ff */
[----:B------:R-:W-:Y:S02]  /*5310*/  VOTEU.ALL UP0, P1 ;  /* 0x0000000000ff7886 */ /* 0x000fe40000800000 */
[----:B------:R-:W-:Y:S01]  /*5320*/  IMAD.U32 R8, RZ, RZ, UR5 ;  /* 0x00000005ff087e24 */ /* 0x000fe2000f8e00ff */
[----:B------:R-:W-:Y:S01]  /*5330*/  UMOV UR9, UR49 ;  /* 0x0000003100097c82 */ /* 0x000fe20008000000 */
[----:B------:R-:W-:Y:S01]  /*5340*/  IMAD.U32 R9, RZ, RZ, UR4 ;  /* 0x00000004ff097e24 */ /* 0x000fe2000f8e00ff */
[----:B------:R-:W-:Y:S01]  /*5350*/  UMOV UR11, UR51 ;  /* 0x00000033000b7c82 */ /* 0x000fe20008000000 */
[----:B------:R-:W-:Y:S01]  /*5360*/  UMOV UR12, UR36 ;  /* 0x00000024000c7c82 */ /* 0x000fe20008000000 */
[----:B------:R-:W-:Y:S01]  /*5370*/  @!P1 R2UR UR4, R8 ;  /* 0x00000000080492ca */ /* 0x000fe200000e0000 */
[----:B------:R-:W-:Y:S01]  /*5380*/  UPRMT UR6, UR53, 0x654, UR49 ;  /* 0x0000065435067896 */ /* 0x000fe20008000031 */
[----:B------:R-:W-:Y:S02]  /*5390*/  @!P1 R2UR UR5, R9 ;  /* 0x00000000090592ca */ /* 0x000fe400000e0000 */
[----:B------:R-:W-:Y:S05]  /*53a0*/  @!P1 IADD3 R8, P0, PT, R16, 0x580, RZ ;  /* 0x0000058010089810 */ /* 0x000fea0007f1e0ff */
[----:B------:R-:W-:Y:S06]  /*53b0*/  @!P1 IMAD.X R6, RZ, RZ, R17, P0 ;  /* 0x000000ffff069224 */ /* 0x000fec00000e0611 */
[----:B------:R1:W-:Y:S01]  /*53c0*/  @!UP0 UTMALDG.3D [UR48], [UR4], desc[UR16] ;  /* 0x00001030040085b4 */ /* 0x0003e20008011000 */
[----:B------:R-:W-:Y:S05]  /*53d0*/  VOTEU.ALL UP0, P1 ;  /* 0x0000000000ff7886 */ /* 0x000fea0000800000 */
[----:B------:R1:W-:Y:S01]  /*53e0*/  @!UP0 UTMALDG.3D [UR8], [UR4], desc[UR16] ;  /* 0x00001008040085b4 */ /* 0x0003e20008011000 */
[----:B------:R1:W-:Y:S01]  /*53f0*/  @!P1 SYNCS.ARRIVE.TRANS64.RED.A0TR RZ, [UR21+0x40], R0 ;  /* 0x00004000ffff99a7 */ /* 0x0003e20008300415 */
[----:B------:R-:W-:Y:S01]  /*5400*/  SYNCS.ARRIVE.TRANS64.RED.A1T0 RZ, [UR6], RZ ;  /* 0x000000ffffff79a7 */ /* 0x000fe20008100406 */
[----:B------:R-:W3:Y:S02]  /*5410*/  SYNCS.PHASECHK.TRANS64.TRYWAIT P2, [UR21+0x68], R10 ;  /* 0x0000680aff0075a7 */ /* 0x000ee40008041115 */
[----:B-1-3--:R-:W-:Y:S05]  /*5420*/  @!P2 BRA `(.L_x_95) ;  /* 0x000000680040a947 */ /* 0x00afea0003800000 */
.L_x_222:
        /* <DEDUP_REMOVED lines=9> */
[----:B------:R-:W-:Y:S02]  /*54c0*/  @!UP0 UIADD3 UR10, UPT, UPT, UR50, 0x90, URZ ;  /* 0x00000090320a8890 */ /* 0x000fe4000fffe0ff */
[----:B------:R-:W-:Y:S01]  /*54d0*/  @!UP0 UIADD3 UR8, UPT, UPT, UR21, 0x3200, URZ ;  /* 0x0000320015088890 */ /* 0x000fe2000fffe0ff */
[----:B------:R-:W-:Y:S01]  /*54e0*/  IMAD.U32 R8, RZ, RZ, UR5 ;  /* 0x00000005ff087e24 */ /* 0x000fe2000f8e00ff */
[----:B------:R-:W-:Y:S01]  /*54f0*/  VOTEU.ALL UP0, P1 ;  /* 0x0000000000ff7886 */ /* 0x000fe20000800000 */
[----:B------:R-:W-:Y:S01]  /*5500*/  IMAD.U32 R9, RZ, RZ, UR4 ;  /* 0x00000004ff097e24 */ /* 0x000fe2000f8e00ff */
[----:B------:R-:W-:Y:S01]  /*5510*/  UMOV UR44, UR36 ;  /* 0x00000024002c7c82 */ /* 0x000fe20008000000 */
[----:B------:R-:W-:Y:S01]  /*5520*/  UMOV UR9, UR41 ;  /* 0x0000002900097c82 */ /* 0x000fe20008000000 */
[----:B------:R-:W-:Y:S01]  /*5530*/  @!P1 R2UR UR4, R8 ;  /* 0x00000000080492ca */ /* 0x000fe200000e0000 */
[----:B------:R-:W-:Y:S01]  /*5540*/  UMOV UR11, UR51 ;  /* 0x00000033000b7c82 */ /* 0x000fe20008000000 */
[----:B------:R-:W-:Y:S01]  /*5550*/  @!P1 R2UR UR5, R9 ;  /* 0x00000000090592ca */ /* 0x000fe200000e0000 */
[----:B------:R-:W-:Y:S01]  /*5560*/  UMOV UR12, UR36 ;  /* 0x00000024000c7c82 */ /* 0x000fe20008000000 */
[----:B------:R-:W-:Y:S01]  /*5570*/  UPRMT UR7, UR53, 0x654, UR41 ;  /* 0x0000065435077896 */ /* 0x000fe20008000029 */
[----:B------:R-:W-:Y:S05]  /*5580*/  @!P1 IADD3 R8, P0, PT, R16, 0x580, RZ ;  /* 0x0000058010089810 */ /* 0x000fea0007f1e0ff */
[----:B------:R-:W-:Y:S05]  /*5590*/  @!P1 IMAD.X R6, RZ, RZ, R17, P0 ;  /* 0x000000ffff069224 */ /* 0x000fea00000e0611 */
[----:B------:R1:W-:Y:S01]  /*55a0*/  @!UP0 UTMALDG.3D [UR40], [UR4], desc[UR16] ;  /* 0x00001028040085b4 */ /* 0x0003e20008011000 */
[----:B------:R-:W-:Y:S05]  /*55b0*/  VOTEU.ALL UP0, P1 ;  /* 0x0000000000ff7886 */ /* 0x000fea0000800000 */
[----:B------:R1:W-:Y:S01]  /*55c0*/  @!UP0 UTMALDG.3D [UR8], [UR4], desc[UR16] ;  /* 0x00001008040085b4 */ /* 0x0003e20008011000 */
[----:B------:R1:W-:Y:S01]  /*55d0*/  @!P1 SYNCS.ARRIVE.TRANS64.RED.A0TR RZ, [UR21+0x48], R0 ;  /* 0x00004800ffff99a7 */ /* 0x0003e20008300415 */
[----:B------:R-:W-:Y:S01]  /*55e0*/  SYNCS.ARRIVE.TRANS64.RED.A1T0 RZ, [UR7], RZ ;  /* 0x000000ffffff79a7 */ /* 0x000fe20008100407 */
[----:B------:R-:W3:Y:S02]  /*55f0*/  SYNCS.PHASECHK.TRANS64.TRYWAIT P2, [UR21+0x70], R10 ;  /* 0x0000700aff0075a7 */ /* 0x000ee40008041115 */
[----:B-1-3--:R-:W-:Y:S05]  /*5600*/  @!P2 BRA `(.L_x_96) ;  /* 0x0000006400e0a947 */ /* 0x00afea0003800000 */
.L_x_224:
        /* <DEDUP_REMOVED lines=19> */
[----:B------:R-:W-:Y:S01]  /*5740*/  UPRMT UR29, UR53, 0x654, UR33 ;  /* 0x00000654351d7896 */ /* 0x000fe20008000021 */
        /* <DEDUP_REMOVED lines=9> */
.L_x_226:
        /* <DEDUP_REMOVED lines=21> */
[----:B------:R-:W-:Y:S02]  /*5930*/  SHF.L.U32 R9, RZ, 0x1f, RZ ;  /* 0x0000001fff097819 */ /* 0x000fe400000006ff */
[----:B------:R-:W-:Y:S05]  /*5940*/  @!P1 IADD3 R8, P0, PT, R16, 0x580, RZ ;  /* 0x0000058010089810 */ /* 0x000fea0007f1e0ff */
[----:B------:R-:W-:Y:S03]  /*5950*/  @!P1 IMAD.X R6, RZ, RZ, R17, P0 ;  /* 0x000000ffff069224 */ /* 0x000fe600000e0611 */
[----:B------:R1:W-:Y:S01]  /*5960*/  @!UP0 UTMALDG.3D [UR24], [UR4], desc[UR16] ;  /* 0x00001018040085b4 */ /* 0x0003e20008011000 */
[----:B------:R-:W-:Y:S05]  /*5970*/  VOTEU.ALL UP0, P1 ;  /* 0x0000000000ff7886 */ /* 0x000fea0000800000 */
[----:B------:R1:W-:Y:S01]  /*5980*/  @!UP0 UTMALDG.3D [UR8], [UR4], desc[UR16] ;  /* 0x00001008040085b4 */ /* 0x0003e20008011000 */
[----:B------:R1:W-:Y:S01]  /*5990*/  @!P1 SYNCS.ARRIVE.TRANS64.RED.A0TR RZ, [UR21+0x58], R0 ;  /* 0x00005800ffff99a7 */ /* 0x0003e20008300415 */
[----:B------:R-:W-:Y:S01]  /*59a0*/  SYNCS.ARRIVE.TRANS64.RED.A1T0 RZ, [UR30], RZ ;  /* 0x000000ffffff79a7 */ /* 0x000fe2000810041e */
[----:B------:R-:W3:Y:S02]  /*59b0*/  SYNCS.PHASECHK.TRANS64.TRYWAIT P2, [UR21+0x60], R9 ;  /* 0x00006009ff0075a7 */ /* 0x000ee40008041115 */
[----:B-1-3--:R-:W-:Y:S05]  /*59c0*/  @!P2 BRA `(.L_x_98) ;  /* 0x000000640020a947 */ /* 0x00afea0003800000 */
.L_x_228:
        /* <DEDUP_REMOVED lines=8> */
[----:B------:R-:W-:Y:S01]  /*5a50*/  @!UP0 UIADD3 UR16, UPT, UPT, UR21, 0x200, URZ ;  /* 0x0000020015108890 */ /* 0x000fe2000fffe0ff */
[----:B------:R-:W-:Y:S01]  /*5a60*/  @!P1 IADD3 R8, P0, PT, R16, 0x580, RZ ;  /* 0x0000058010089810 */ /* 0x000fe20007f1e0ff */
        /* <DEDUP_REMOVED lines=11> */
[----:B------:R-:W-:Y:S01]  /*5b20*/  UMOV UR12, UR36 ;  /* 0x00000024000c7c82 */ /* 0x000fe20008000000 */
[----:B------:R-:W-:Y:S10]  /*5b30*/  @!P1 IMAD.X R6, RZ, RZ, R17, P0 ;  /* 0x000000ffff069224 */ /* 0x000ff400000e0611 */
[----:B------:R1:W-:Y:S01]  /*5b40*/  @!UP0 UTMALDG.3D [UR16], [UR4], desc[UR26] ;  /* 0x00001a10040085b4 */ /* 0x0003e20008011000 */
[----:B------:R-:W-:Y:S05]  /*5b50*/  VOTEU.ALL UP0, P1 ;  /* 0x0000000000ff7886 */ /* 0x000fea0000800000 */
[----:B------:R1:W-:Y:S01]  /*5b60*/  @!UP0 UTMALDG.3D [UR8], [UR4], desc[UR26] ;  /* 0x00001a08040085b4 */ /* 0x0003e20008011000 */
[----:B------:R1:W-:Y:S01]  /*5b70*/  @!P1 SYNCS.ARRIVE.TRANS64.RED.A0TR RZ, [UR21+0x40], R0 ;  /* 0x00004000ffff99a7 */ /* 0x0003e20008300415 */
[----:B------:R-:W-:Y:S01]  /*5b80*/  SYNCS.ARRIVE.TRANS64.RED.A1T0 RZ, [UR6], RZ ;  /* 0x000000ffffff79a7 */ /* 0x000fe20008100406 */
[----:B------:R-:W3:Y:S02]  /*5b90*/  SYNCS.PHASECHK.TRANS64.TRYWAIT P2, [UR21+0x68], R9 ;  /* 0x00006809ff0075a7 */ /* 0x000ee40008041115 */
[----:B-1-3--:R-:W-:Y:S05]  /*5ba0*/  @!P2 BRA `(.L_x_99) ;  /* 0x0000006000c0a947 */ /* 0x00afea0003800000 */
.L_x_230:
        /* <DEDUP_REMOVED lines=30> */
.L_x_232:
        /* <DEDUP_REMOVED lines=9> */
[----:B------:R-:W-:Y:S01]  /*5e20*/  VIADD R14, R14, 0x1 ;  /* 0x000000010e0e7836 */ /* 0x000fe20000000000 */
        /* <DEDUP_REMOVED lines=11> */
[----:B------:R-:W-:Y:S11]  /*5ee0*/  UMOV UR12, UR36 ;  /* 0x00000024000c7c82 */ /* 0x000ff60008000000 */
[----:B------:R1:W-:Y:S01]  /*5ef0*/  @!UP0 UTMALDG.3D [UR16], [UR4], desc[UR6] ;  /* 0x00000610040085b4 */ /* 0x0003e20008011000 */
[----:B------:R-:W-:Y:S05]  /*5f00*/  VOTEU.ALL UP0, P1 ;  /* 0x0000000000ff7886 */ /* 0x000fea0000800000 */
[----:B------:R1:W-:Y:S01]  /*5f10*/  @!UP0 UTMALDG.3D [UR8], [UR4], desc[UR6] ;  /* 0x00000608040085b4 */ /* 0x0003e20008011000 */
[----:B------:R1:W-:Y:S01]  /*5f20*/  @!P1 SYNCS.ARRIVE.TRANS64.RED.A0TR RZ, [UR21+0x50], R0 ;  /* 0x00005000ffff99a7 */ /* 0x0003e20008300415 */
[----:B------:R-:W-:Y:S01]  /*5f30*/  SYNCS.ARRIVE.TRANS64.RED.A1T0 RZ, [UR29], RZ ;  /* 0x000000ffffff79a7 */ /* 0x000fe2000810041d */
[----:B------:R-:W3:Y:S02]  /*5f40*/  SYNCS.PHASECHK.TRANS64.TRYWAIT P0, [UR21+0x78], R9 ;  /* 0x00007809ff0075a7 */ /* 0x000ee40008001115 */
[----:B-1-3--:R-:W-:Y:S05]  /*5f50*/  @!P0 BRA `(.L_x_101) ;  /* 0x0000006000048947 */ /* 0x00afea0003800000 */
.L_x_234:
[----:B------:R-:W-:Y:S01]  /*5f60*/  UPLOP3.LUT UP1, UPT, UPT, UPT, UPT, 0x80, 0x8 ;  /* 0x000000000008789c */ /* 0x000fe20003f2f070 */
[----:B------:R-:W-:Y:S01]  /*5f70*/  @!P1 IADD3 R6, P0, PT, R16, 0x580, RZ ;  /* 0x0000058010069810 */ /* 0x000fe20007f1e0ff */
[----:B------:R-:W-:Y:S01]  /*5f80*/  UMOV UR6, 0x0 ;  /* 0x0000000000067882 */ /* 0x000fe20000000000 */
[----:B------:R-:W-:Y:S01]  /*5f90*/  VOTEU.ALL UP0, P1 ;  /* 0x0000000000ff7886 */ /* 0x000fe20000800000 */
[----:B------:R-:W-:Y:S01]  /*5fa0*/  UMOV UR7, 0x10000000 ;  /* 0x1000000000077882 */ /* 0x000fe20000000000 */
[----:B------:R-:W-:Y:S01]  /*5fb0*/  @!P1 R2UR UR5, R6 ;  /* 0x00000000060592ca */ /* 0x000fe200000e0000 */
[----:B-1----:R-:W-:Y:S01]  /*5fc0*/  @!P1 IMAD.X R0, RZ, RZ, R17, P0 ;  /* 0x000000ffff009224 */ /* 0x002fe200000e0611 */
[----:B------:R-:W-:Y:S01]  /*5fd0*/  UMOV UR17, UR25 ;  /* 0x0000001900117c82 */ /* 0x000fe20008000000 */
[----:B------:R-:W-:Y:S01]  /*5fe0*/  @!UP0 UIADD3 UR18, UPT, UPT, UR50, 0x70, URZ ;  /* 0x0000007032128890 */ /* 0x000fe2000fffe0ff */
[----:B------:R-:W-:Y:S01]  /*5ff0*/  R2UR UR24, R57 ;  /* 0x00000000391872ca */ /* 0x000fe200000e0000 */
[----:B------:R-:W-:Y:S01]  /*6000*/  @!UP0 UIADD3 UR16, UPT, UPT, UR21, 0x6200, URZ ;  /* 0x0000620015108890 */ /* 0x000fe2000fffe0ff */
[----:B------:R-:W-:Y:S01]  /*6010*/  @!P1 R2UR UR4, R0 ;  /* 0x00000000000492ca */ /* 0x000fe200000e0000 */
[----:B------:R-:W-:Y:S01]  /*6020*/  @!UP0 UIADD3 UR10, UPT, UPT, UR50, 0xf0, URZ ;  /* 0x000000f0320a8890 */ /* 0x000fe2000fffe0ff */
[----:B------:R-:W-:Y:S01]  /*6030*/  R2UR UR26, R58 ;  /* 0x000000003a1a72ca */ /* 0x000fe200000e0000 */
[----:B------:R-:W-:Y:S01]  /*6040*/  @!UP0 UIADD3 UR8, UPT, UPT, UR21, 0x7200, URZ ;  /* 0x0000720015088890 */ /* 0x000fe2000fffe0ff */
[----:B------:R-:W-:Y:S01]  /*6050*/  ISETP.NE.AND P0, PT, R14, 0x2, PT ;  /* 0x000000020e00780c */ /* 0x000fe20003f05270 */
[----:B------:R-:W-:Y:S01]  /*6060*/  VOTEU.ALL UP0, P1 ;  /* 0x0000000000ff7886 */ /* 0x000fe20000800000 */
[----:B------:R-:W-:Y:S01]  /*6070*/  UMOV UR19, UR51 ;  /* 0x0000003300137c82 */ /* 0x000fe20008000000 */
[----:B------:R-:W-:Y:S01]  /*6080*/  IMAD.U32 R8, RZ, RZ, UR5 ;  /* 0x00000005ff087e24 */ /* 0x000fe2000f8e00ff */
[----:B------:R-:W-:Y:S01]  /*6090*/  UMOV UR20, UR36 ;  /* 0x0000002400147c82 */ /* 0x000fe20008000000 */
[----:B------:R-:W-:Y:S01]  /*60a0*/  UMOV UR9, UR25 ;  /* 0x0000001900097c82 */ /* 0x000fe20008000000 */
[----:B------:R-:W-:Y:S01]  /*60b0*/  UMOV UR11, UR51 ;  /* 0x00000033000b7c82 */ /* 0x000fe20008000000 */
[----:B------:R-:W-:Y:S01]  /*60c0*/  UMOV UR12, UR36 ;  /* 0x00000024000c7c82 */ /* 0x000fe20008000000 */
[----:B------:R-:W-:Y:S01]  /*60d0*/  SEL R0, RZ, 0x1, P0 ;  /* 0x00000001ff007807 */ /* 0x000fe20000000000 */
[----:B------:R-:W-:Y:S01]  /*60e0*/  IMAD.U32 R9, RZ, RZ, UR4 ;  /* 0x00000004ff097e24 */ /* 0x000fe2000f8e00ff */
[----:B------:R-:W-:Y:S01]  /*60f0*/  @!P1 R2UR UR4, R8 ;  /* 0x00000000080492ca */ /* 0x000fe200000e0000 */
[----:B------:R-:W-:Y:S01]  /*6100*/  UIADD3 UR24, UPT, UPT, UR13, UR24, URZ ;  /* 0x000000180d187290 */ /* 0x000fe2000fffe0ff */
[----:B------:R-:W-:Y:S01]  /*6110*/  LOP3.LUT R13, R13, R0, RZ, 0x3c, !PT ;  /* 0x000000000d0d7212 */ /* 0x000fe200078e3cff */
[----:B------:R-:W-:Y:S01]  /*6120*/  UMOV UR36, UR31 ;  /* 0x0000001f00247c82 */ /* 0x000fe20008000000 */
[----:B------:R-:W-:Y:S02]  /*6130*/  @!P1 R2UR UR5, R9 ;  /* 0x00000000090592ca */ /* 0x000fe400000e0000 */
[----:B------:R-:W-:Y:S11]  /*6140*/  SEL R14, R14, RZ, P0 ;  /* 0x000000ff0e0e7207 */ /* 0x000ff60000000000 */
[----:B------:R1:W-:Y:S01]  /*6150*/  @!UP0 UTMALDG.3D [UR16], [UR4], desc[UR6] ;  /* 0x00000610040085b4 */ /* 0x0003e20008011000 */
[----:B------:R-:W-:Y:S05]  /*6160*/  VOTEU.ALL UP0, P1 ;  /* 0x0000000000ff7886 */ /* 0x000fea0000800000 */
[----:B------:R3:W-:Y:S01]  /*6170*/  @!UP0 UTMALDG.3D [UR8], [UR4], desc[UR6] ;  /* 0x00000608040085b4 */ /* 0x0007e20008011000 */
[----:B------:R3:W-:Y:S01]  /*6180*/  @!P1 SYNCS.ARRIVE.TRANS64.RED.A0TR RZ, [UR21+0x58], R7 ;  /* 0x00005807ffff99a7 */ /* 0x0007e20008300415 */
[----:B------:R-:W-:Y:S01]  /*6190*/  SYNCS.ARRIVE.TRANS64.RED.A1T0 RZ, [UR30], RZ ;  /* 0x000000ffffff79a7 */ /* 0x000fe2000810041e */
[----:B-1----:R-:W-:Y:S01]  /*61a0*/  UIADD3 UR20, UPT, UPT, UR14, UR26, URZ ;  /* 0x0000001a0e147290 */ /* 0x002fe2000fffe0ff */
[----:B------:R-:W-:Y:S11]  /*61b0*/  BRA.U UP2, `(.L_x_102) ;  /* 0xffffffe902207547 */ /* 0x000ff6000b83ffff */
[----:B------:R-:W1:Y:S02]  /*61c0*/  SYNCS.PHASECHK.TRANS64.TRYWAIT P0, [UR21+0x60], R10 ;  /* 0x0000600aff0075a7 */ /* 0x000e640008001115 */
[----:B-1----:R-:W-:Y:S05]  /*61d0*/  @!P0 BRA `(.L_x_103) ;  /* 0x0000005c007c8947 */ /* 0x002fea0003800000 */
.L_x_236:
[----:B------:R-:W4:Y:S02]  /*61e0*/  SYNCS.PHASECHK.TRANS64.TRYWAIT P0, [UR21+0x68], R10 ;  /* 0x0000680aff0075a7 */ /* 0x000f240008001115 */
[----:B----4-:R-:W-:Y:S05]  /*61f0*/  @!P0 BRA `(.L_x_104) ;  /* 0x0000005c008c8947 */ /* 0x010fea0003800000 */
.L_x_238:
[----:B------:R-:W4:Y:S01]  /*6200*/  SYNCS.PHASECHK.TRANS64.TRYWAIT P0, [UR21+0x70], R10 ;  /* 0x0000700aff0075a7 */ /* 0x000f220008001115 */
[----:B-1----:R-:W-:Y:S01]  /*6210*/  HFMA2 R0, -RZ, RZ, 0, 5.9604644775390625e-08 ;  /* 0x00000001ff007431 */ /* 0x002fe200000001ff */
[----:B----4-:R-:W-:Y:S06]  /*6220*/  @!P0 BRA `(.L_x_105) ;  /* 0x0000005c00988947 */ /* 0x010fec0003800000 */
.L_x_240:
[----:B-1----:R-:W-:Y:S02]  /*6230*/  MOV R2, UR21 ;  /* 0x0000001500027c02 */ /* 0x002fe40008000f00 */
[----:B------:R-:W-:-:S07]  /*6240*/  SHF.L.U32 R0, R0, 0x1f, RZ ;  /* 0x0000001f00007819 */ /* 0x000fce00000006ff */
.L_x_106:
[----:B-1----:R1:W4:Y:S02]  /*6250*/  SYNCS.PHASECHK.TRANS64.TRYWAIT P0, [R2+URZ+0x78], R0 ;  /* 0x00007800020075a7 */ /* 0x00232400080011ff */
[----:B----4-:R-:W-:Y:S05]  /*6260*/  @!P0 NANOSLEEP.SYNCS 0x989680 ;  /* 0x009896800000895d */ /* 0x010fea0003900000 */
[----:B------:R-:W4:Y:S02]  /*6270*/  @!P0 SYNCS.PHASECHK.TRANS64 P0, [R2+URZ+0x78], R0 ;  /* 0x00007800020085a7 */ /* 0x000f2400080010ff */
[----:B--234-:R-:W-:Y:S05]  /*6280*/  @P0 EXIT ;  /* 0x000000000000094d */ /* 0x01cfea0003800000 */
[----:B------:R-:W-:Y:S05]  /*6290*/  BRA `(.L_x_106) ;  /* 0xfffffffc00ec7947 */ /* 0x000fea000383ffff */
.L_x_87:
[----:B------:R-:W-:-:S06]  /*62a0*/  UISETP.GE.AND UP0, UPT, UR22, 0x4, UPT ;  /* 0x000000041600788c */ /* 0x000fcc000bf06270 */
[----:B------:R-:W-:-:S13]  /*62b0*/  PLOP3.LUT P0, PT, PT, PT, UP0, 0x80, 0x8 ;  /* 0x000000000008781c */ /* 0x000fda0003f0f008 */
[----:B-1----:R-:W-:Y:S05]  /*62c0*/  @!P0 EXIT ;  /* 0x000000000000894d */ /* 0x002fea0003800000 */
[----:B------:R-:W-:Y:S01]  /*62d0*/  BAR.SYNC.DEFER_BLOCKING 0x6, 0xa0 ;  /* 0x0182800000007b1d */ /* 0x000fe20000010000 */
[C---:B------:R-:W-:Y:S01]  /*62e0*/  IMAD.SHL.U32 R6, R68.reuse, 0x10, RZ ;  /* 0x0000001044067824 */ /* 0x040fe200078e00ff */
[----:B------:R-:W-:Y:S01]  /*62f0*/  SHF.L.U32 R23, R68, 0x10, RZ ;  /* 0x0000001044177819 */ /* 0x000fe200000006ff */
[----:B------:R-:W-:Y:S01]  /*6300*/  IMAD.SHL.U32 R4, R56, 0x200, RZ ;  /* 0x0000020038047824 */ /* 0x000fe200078e00ff */
[----:B------:R-:W-:Y:S01]  /*6310*/  LOP3.LUT R69, R68, 0x60, RZ, 0xc0, !PT ;  /* 0x0000006044457812 */ /* 0x000fe200078ec0ff */
[----:B------:R-:W-:Y:S01]  /*6320*/  IMAD.SHL.U32 R5, R56, 0x200000, RZ ;  /* 0x0020000038057824 */ /* 0x000fe200078e00ff */
[----:B------:R-:W-:Y:S01]  /*6330*/  UMOV UR43, 0x400 ;  /* 0x00000400002b7882 */ /* 0x000fe20000000000 */
[C---:B------:R-:W-:Y:S01]  /*6340*/  LOP3.LUT R67, R6.reuse, 0x590, RZ, 0xc0, !PT ;  /* 0x0000059006437812 */ /* 0x040fe200078ec0ff */
[----:B------:R-:W-:Y:S01]  /*6350*/  ULEA UR43, UR53, UR43, 0x18 ;  /* 0x0000002b352b7291 */ /* 0x000fe2000f8ec0ff */
[----:B------:R-:W1:Y:S01]  /*6360*/  LDC.64 R52, c[0x0][0x888] ;  /* 0x00022200ff347b82 */ /* 0x000e620000000a00 */
[----:B------:R-:W-:Y:S01]  /*6370*/  LOP3.LUT R6, R6, 0x60, RZ, 0xc0, !PT ;  /* 0x0000006006067812 */ /* 0x000fe200078ec0ff */
[----:B------:R-:W-:Y:S01]  /*6380*/  IMAD.MOV.U32 R22, RZ, RZ, RZ ;  /* 0x000000ffff167224 */ /* 0x000fe200078e00ff */
[----:B------:R-:W-:Y:S01]  /*6390*/  LOP3.LUT R67, R67, 0x200, R4, 0xf8, !PT ;  /* 0x0000020043437812 */ /* 0x000fe200078ef804 */
[----:B------:R-:W-:Y:S01]  /*63a0*/  IMAD.SHL.U32 R4, R68, 0x2, RZ ;  /* 0x0000000244047824 */ /* 0x000fe200078e00ff */
[----:B------:R-:W-:Y:S01]  /*63b0*/  UIADD3 UR4, UPT, UPT, UR43, 0x200, URZ ;  /* 0x000002002b047890 */ /* 0x000fe2000fffe0ff */
[----:B------:R-:W-:Y:S01]  /*63c0*/  LOP3.LUT R5, R5, 0x200000, RZ, 0xc0, !PT ;  /* 0x0020000005057812 */ /* 0x000fe200078ec0ff */
[----:B------:R-:W-:Y:S01]  /*63d0*/  IMAD.MOV.U32 R64, RZ, RZ, RZ ;  /* 0x000000ffff407224 */ /* 0x000fe200078e00ff */
[----:B------:R-:W2:Y:S01]  /*63e0*/  LDC.64 R54, c[0x0][0x890] ;  /* 0x00022400ff367b82 */ /* 0x000ea20000000a00 */
[----:B------:R-:W-:Y:S01]  /*63f0*/  LOP3.LUT R4, R6, 0xc, R4, 0xf8, !PT ;  /* 0x0000000c06047812 */ /* 0x000fe200078ef804 */
[----:B------:R-:W-:Y:S01]  /*6400*/  IMAD.MOV.U32 R63, RZ, RZ, RZ ;  /* 0x000000ffff3f7224 */ /* 0x000fe200078e00ff */
[C---:B------:R-:W-:Y:S01]  /*6410*/  LOP3.LUT R66, R68.reuse, 0x2, RZ, 0xc0, !PT ;  /* 0x0000000244427812 */ /* 0x040fe200078ec0ff */
[----:B------:R-:W-:Y:S01]  /*6420*/  IMAD.U32 R59, RZ, RZ, UR4 ;  /* 0x00000004ff3b7e24 */ /* 0x000fe2000f8e00ff */
[----:B------:R-:W-:Y:S01]  /*6430*/  LOP3.LUT R67, R67, R4, RZ, 0xfc, !PT ;  /* 0x0000000443437212 */ /* 0x000fe200078efcff */
[----:B------:R-:W3:Y:S01]  /*6440*/  LDCU UR63, c[0x0][0x370] ;  /* 0x00006e00ff3f77ac */ /* 0x000ee20008000800 */
[----:B------:R-:W4:Y:S01]  /*6450*/  LDS R0, [UR43+0x140] ;  /* 0x0001402bff007984 */ /* 0x000f220008000800 */
[----:B------:R-:W1:Y:S01]  /*6460*/  LDC.64 R50, c[0x0][0x8b0] ;  /* 0x00022c00ff327b82 */ /* 0x000e620000000a00 */
[----:B------:R-:W-:Y:S01]  /*6470*/  LOP3.LUT R23, R5, 0x400000, R23, 0xf8, !PT ;  /* 0x0040000005177812 */ /* 0x000fe200078ef817 */
[----:B------:R-:W1:Y:S01]  /*6480*/  LDCU.64 UR54, c[0x0][0x348] ;  /* 0x00006900ff3677ac */ /* 0x000e620008000a00 */
[----:B------:R-:W-:-:S02]  /*6490*/  LOP3.LUT R68, R68, 0x4, RZ, 0xc0, !PT ;  /* 0x0000000444447812 */ /* 0x000fc400078ec0ff */
[----:B------:R-:W-:Y:S01]  /*64a0*/  LEA R67, R67, R59, 0x2 ;  /* 0x0000003b43437211 */ /* 0x000fe200078e10ff */
[----:B------:R-:W1:Y:S01]  /*64b0*/  LDCU UR42, c[0x0][0xb0c] ;  /* 0x00016180ff2a77ac */ /* 0x000e620008000800 */
[----:B------:R-:W-:Y:S01]  /*64c0*/  MOV R61, RZ ;  /* 0x000000ff003d7202 */ /* 0x000fe20000000f00 */
[----:B------:R-:W1:Y:S02]  /*64d0*/  LDC.64 R48, c[0x0][0x8a8] ;  /* 0x00022a00ff307b82 */ /* 0x000e640000000a00 */
[--C-:B------:R-:W-:Y:S01]  /*64e0*/  IMAD R66, R66, -0x10, R67.reuse ;  /* 0xfffffff042427824 */ /* 0x100fe200078e0243 */
[----:B------:R-:W1:Y:S01]  /*64f0*/  LDCU UR39, c[0x0][0xb30] ;  /* 0x00016600ff2777ac */ /* 0x000e620008000800 */
[----:B------:R-:W-:Y:S01]  /*6500*/  IMAD R65, R68, -0x10, R67 ;  /* 0xfffffff044417824 */ /* 0x000fe200078e0243 */
[----:B------:R-:W1:Y:S01]  /*6510*/  LDCU.64 UR60, c[0x0][0x888] ;  /* 0x00011100ff3c77ac */ /* 0x000e620008000a00 */
[----:B------:R-:W1:Y:S01]  /*6520*/  LDCU.64 UR40, c[0x0][0xb28] ;  /* 0x00016500ff2877ac */ /* 0x000e620008000a00 */
[----:B------:R-:W1:Y:S01]  /*6530*/  LDCU.128 UR56, c[0x0][0xb10] ;  /* 0x00016200ff3877ac */ /* 0x000e620008000c00 */
[----:B------:R-:W1:Y:S01]  /*6540*/  LDCU UR62, c[0x0][0x374] ;  /* 0x00006e80ff3e77ac */ /* 0x000e620008000800 */
[----:B------:R-:W-:Y:S01]  /*6550*/  UMOV UR52, URZ ;  /* 0x000000ff00347c82 */ /* 0x000fe20008000000 */
[----:B------:R-:W-:Y:S01]  /*6560*/  UMOV UR47, URZ ;  /* 0x000000ff002f7c82 */ /* 0x000fe20008000000 */
[----:B---34-:R-:W-:-:S07]  /*6570*/  IMAD.IADD R23, R0, 0x1, R23 ;  /* 0x0000000100177824 */ /* 0x018fce00078e0217 */
.L_x_182:
[----:B------:R-:W-:Y:S02]  /*6580*/  LEA R0, R61, UR43, 0x3 ;  /* 0x0000002b3d007c11 */ /* 0x000fe4000f8e18ff */
[----:B------:R-:W-:Y:S02]  /*6590*/  SHF.L.U32 R2, R63, 0x1f, RZ ;  /* 0x0000001f3f027819 */ /* 0x000fe400000006ff */
[----:B-1----:R-:W-:Y:S02]  /*65a0*/  LEA R4, R61, UR43, 0x4 ;  /* 0x0000002b3d047c11 */ /* 0x002fe4000f8e20ff */
[----:B------:R-:W3:Y:S02]  /*65b0*/  SYNCS.PHASECHK.TRANS64.TRYWAIT P0, [R0+URZ+0x90], R2 ;  /* 0x00009002000075a7 */ /* 0x000ee400080011ff */
[----:B---3--:R-:W-:Y:S05]  /*65c0*/  @!P0 BRA `(.L_x_107) ;  /* 0x0000005800c88947 */ /* 0x008fea0003800000 */
.L_x_241:
[----:B------:R-:W-:Y:S01]  /*65d0*/  R2UR UR7, R70 ;  /* 0x00000000460772ca */ /* 0x000fe200000e0000 */
[----:B------:R-:W4:Y:S01]  /*65e0*/  LDS.128 R4, [R4+0x120] ;  /* 0x0001200004047984 */ /* 0x000f220000000c00 */
[----:B---3--:R-:W-:Y:S01]  /*65f0*/  VIADD R0, R0, 0xa0 ;  /* 0x000000a000007836 */ /* 0x008fe20000000000 */
[----:B------:R-:W-:Y:S04]  /*6600*/  UISETP.GE.AND UP0, UPT, UR45, 0x1, UPT ;  /* 0x000000012d00788c */ /* 0x000fe8000bf06270 */
[----:B------:R-:W-:Y:S01]  /*6610*/  PRMT R0, RZ, 0x654, R0 ;  /* 0x00000654ff007816 */ /* 0x000fe20000000000 */
[----:B------:R-:W-:Y:S01]  /*6620*/  @!PT LDS RZ, [RZ] ;  /* 0x00000000fffff984 */ /* 0x000fe20000000800 */
[----:B------:R-:W-:Y:S01]  /*6630*/  @!PT LDS RZ, [RZ] ;  /* 0x00000000fffff984 */ /* 0x000fe20000000800 */
[----:B------:R-:W-:Y:S01]  /*6640*/  @!PT LDS RZ, [RZ] ;  /* 0x00000000fffff984 */ /* 0x000fe20000000800 */
[----:B------:R-:W-:Y:S01]  /*6650*/  @!PT LDS RZ, [RZ] ;  /* 0x00000000fffff984 */ /* 0x000fe20000000800 */
[----:B------:R3:W-:Y:S06]  /*6660*/  MEMBAR.ALL.CTA ;  /* 0x0000000000007992 */ /* 0x0007ec0000008000 */
[----:B---3--:R-:W3:Y:S02]  /*6670*/  FENCE.VIEW.ASYNC.S ;  /* 0x00000000000073c6 */ /* 0x008ee40000000000 */
[----:B---3--:R3:W-:Y:S01]  /*6680*/  SYNCS.ARRIVE.TRANS64.RED.A1T0 RZ, [R0+URZ], RZ ;  /* 0x000000ff00ff79a7 */ /* 0x0087e200081004ff */
[----:B----4-:R-:W-:Y:S11]  /*6690*/  LOP3.LUT P0, RZ, R6, 0x1, RZ, 0xc0, !PT ;  /* 0x0000000106ff7812 */ /* 0x010ff6000780c0ff */
[----:B------:R-:W-:Y:S02]  /*66a0*/  @!UPT UIADD3 URZ, UPT, UPT, URZ, URZ, URZ ;  /* 0x000000fffffff290 */ /* 0x000fe4000fffe0ff */
[----:B------:R-:W-:Y:S01]  /*66b0*/  VOTEU.ANY UP1, P0 ;  /* 0x0000000000ff7886 */ /* 0x000fe20000020100 */
[----:B------:R-:W-:Y:S01]  /*66c0*/  PLOP3.LUT P0, PT, PT, PT, UP1, 0x80, 0x8 ;  /* 0x000000000008781c */ /* 0x000fe20003f0f018 */
[----:B------:R-:W-:Y:S06]  /*66d0*/  UP2UR UR4, UPR, URZ, 0x2 ;  /* 0x00000002ff047883 */ /* 0x000fec0008000000 */
[----:B------:R-:W-:Y:S06]  /*66e0*/  IMAD.U32 R71, RZ, RZ, UR4 ;  /* 0x00000004ff477e24 */ /* 0x000fec000f8e00ff */
[----:B------:R-:W-:Y:S02]  /*66f0*/  @P0 SHF.R.U32.HI R2, RZ, 0x10, R5 ;  /* 0x00000010ff020819 */ /* 0x000fe40000011605 */
[----:B------:R-:W-:Y:S02]  /*6700*/  @P0 MOV R3, R4 ;  /* 0x0000000400030202 */ /* 0x000fe40000000f00 */
[----:B------:R-:W-:Y:S02]  /*6710*/  @P0 R2UR UR4, R2 ;  /* 0x00000000020402ca */ /* 0x000fe400000e0000 */
[----:B------:R-:W-:Y:S02]  /*6720*/  @P0 LOP3.LUT R4, R5, 0xffff, RZ, 0xc0, !PT ;  /* 0x0000ffff05040812 */ /* 0x000fe400078ec0ff */
[----:B------:R-:W-:Y:S02]  /*6730*/  @P0 R2UR UR6, R3 ;  /* 0x00000000030602ca */ /* 0x000fe400000e0000 */
[----:B------:R-:W-:Y:S07]  /*6740*/  @P0 R2UR UR5, R4 ;  /* 0x00000000040502ca */ /* 0x000fee00000e0000 */
[----:B------:R-:W-:Y:S02]  /*6750*/  @UP1 UMOV UR7, UR4 ;  /* 0x0000000400071c82 */ /* 0x000fe40008000000 */
[----:B------:R-:W-:Y:S02]  /*6760*/  IMAD.U32 R70, RZ, RZ, UR7 ;  /* 0x00000007ff467e24 */ /* 0x000fe4000f8e00ff */
[----:B------:R-:W-:Y:S02]  /*6770*/  @UP1 UMOV UR38, UR6 ;  /* 0x0000000600261c82 */ /* 0x000fe40008000000 */
[----:B------:R-:W-:Y:S01]  /*6780*/  @UP1 UMOV UR37, UR5 ;  /* 0x0000000500251c82 */ /* 0x000fe20008000000 */
[----:B---3--:R-:W-:Y:S05]  /*6790*/  BRA.U !UP0, `(.L_x_108) ;  /* 0x0000000108cc7547 */ /* 0x008fea000b800000 */
[----:B------:R-:W3:Y:S01]  /*67a0*/  LDCU UR12, c[0x0][0xb20] ;  /* 0x00016400ff0c77ac */ /* 0x000ee20008000800 */
[----:B-1----:R-:W-:Y:S02]  /*67b0*/  UIMAD.WIDE.U32 UR4, UR62, UR59, URZ ;  /* 0x0000003b3e0472a5 */ /* 0x002fe4000f8e00ff */
[----:B------:R-:W-:Y:S02]  /*67c0*/  UIMAD.WIDE.U32 UR6, UR63, UR56, URZ ;  /* 0x000000383f0672a5 */ /* 0x000fe4000f8e00ff */
[----:B------:R-:W-:Y:S02]  /*67d0*/  UISETP.NE.AND UP0, UPT, UR58, 0x1, UPT ;  /* 0x000000013a00788c */ /* 0x000fe4000bf05270 */
[----:B------:R-:W-:Y:S02]  /*67e0*/  UIMAD.WIDE.U32 UR8, UR37, UR59, URZ ;  /* 0x0000003b250872a5 */ /* 0x000fe4000f8e00ff */
[----:B------:R-:W-:Y:S02]  /*67f0*/  UIMAD.WIDE.U32 UR10, UR38, UR56, URZ ;  /* 0x00000038260a72a5 */ /* 0x000fe4000f8e00ff */
[----:B------:R-:W-:Y:S02]  /*6800*/  UISETP.NE.AND UP1, UPT, UR42, 0x1, UPT ;  /* 0x000000012a00788c */ /* 0x000fe4000bf25270 */
[----:B------:R-:W-:Y:S01]  /*6810*/  UISETP.NE.AND UP2, UPT, UR45, 0x1, UPT ;  /* 0x000000012d00788c */ /* 0x000fe2000bf45270 */
[----:B------:R-:W-:Y:S02]  /*6820*/  UMOV UR4, UR5 ;  /* 0x0000000500047c82 */ /* 0x000fe40008000000 */
[----:B---3--:R-:W-:Y:S03]  /*6830*/  USHF.R.U32.HI UR5, URZ, UR12, UR4 ;  /* 0x0000000cff057299 */ /* 0x008fe60008011604 */
[----:B------:R-:W-:Y:S02]  /*6840*/  UMOV UR4, UR7 ;  /* 0x0000000700047c82 */ /* 0x000fe40008000000 */
[----:B------:R-:W-:Y:S02]  /*6850*/  USHF.R.U32.HI UR7, URZ, UR57, UR4 ;  /* 0x00000039ff077299 */ /* 0x000fe40008011604 */
[----:B------:R-:W-:Y:S02]  /*6860*/  USEL UR4, UR62, UR5, !UP0 ;  /* 0x000000053e047287 */ /* 0x000fe4000c000000 */
[----:B------:R-:W-:Y:S01]  /*6870*/  USEL UR7, UR63, UR7, !UP1 ;  /* 0x000000073f077287 */ /* 0x000fe2000c800000 */
[----:B------:R-:W-:Y:S01]  /*6880*/  UMOV UR5, UR9 ;  /* 0x0000000900057c82 */ /* 0x000fe20008000000 */
[----:B------:R-:W-:Y:S02]  /*6890*/  UIMAD.WIDE.U32 UR8, UR4, UR40, URZ ;  /* 0x00000028040872a5 */ /* 0x000fe4000f8e00ff */
[----:B------:R-:W-:Y:S03]  /*68a0*/  USHF.R.U32.HI UR6, URZ, UR12, UR5 ;  /* 0x0000000cff067299 */ /* 0x000fe60008011605 */
[----:B------:R-:W-:Y:S01]  /*68b0*/  UMOV UR5, UR11 ;  /* 0x0000000b00057c82 */ /* 0x000fe20008000000 */
[----:B------:R-:W-:Y:S02]  /*68c0*/  UIMAD.WIDE.U32 UR10, UR7, UR40, URZ ;  /* 0x00000028070a72a5 */ /* 0x000fe4000f8e00ff */
[----:B------:R-:W-:Y:S02]  /*68d0*/  USHF.R.U32.HI UR12, URZ, UR57, UR5 ;  /* 0x00000039ff0c7299 */ /* 0x000fe40008011605 */
[----:B------:R-:W-:Y:S01]  /*68e0*/  USEL UR6, UR37, UR6, !UP0 ;  /* 0x0000000625067287 */ /* 0x000fe2000c000000 */
[----:B------:R-:W-:Y:S02]  /*68f0*/  UMOV UR5, UR9 ;  /* 0x0000000900057c82 */ /* 0x000fe40008000000 */
[----:B------:R-:W-:Y:S01]  /*6900*/  UMOV UR10, UR11 ;  /* 0x0000000b000a7c82 */ /* 0x000fe20008000000 */
[----:B------:R-:W-:Y:S02]  /*6910*/  @UP2 USHF.R.U32.HI UR4, URZ, UR41, UR5 ;  /* 0x00000029ff042299 */ /* 0x000fe40008011605 */
[----:B------:R-:W-:Y:S02]  /*6920*/  @UP2 USHF.R.U32.HI UR7, URZ, UR41, UR10 ;  /* 0x00000029ff072299 */ /* 0x000fe4000801160a */
[----:B------:R-:W-:Y:S02]  /*6930*/  UIMAD UR4, UR45, UR4, URZ ;  /* 0x000000042d0472a4 */ /* 0x000fe4000f8e02ff */
        /* <DEDUP_REMOVED lines=8> */
[----:B------:R-:W-:Y:S02]  /*69c0*/  USEL UR11, UR6, UR4, !UP2 ;  /* 0x00000004060b7287 */ /* 0x000fe4000d000000 */
[----:B------:R-:W-:Y:S02]  /*69d0*/  UIADD3 UR8, UPT, UPT, -UR5, URZ, URZ ;  /* 0x000000ff05087290 */ /* 0x000fe4000fffe1ff */
[----:B------:R-:W-:Y:S01]  /*69e0*/  UIADD3 UR10, UPT, UPT, -UR11, URZ, URZ ;  /* 0x000000ff0b0a7290 */ /* 0x000fe2000fffe1ff */
[----:B------:R-:W-:Y:S01]  /*69f0*/  @!UP0 UMOV UR4, UR9 ;  /* 0x0000000900048c82 */ /* 0x000fe20008000000 */
[----:B------:R-:W-:Y:S02]  /*6a00*/  UIADD3 UR9, UPT, UPT, -UR6, URZ, URZ ;  /* 0x000000ff06097290 */ /* 0x000fe4000fffe1ff */
[----:B------:R-:W-:Y:S02]  /*6a10*/  @!UP0 USHF.R.U32.HI UR4, URZ, UR41, UR4 ;  /* 0x00000029ff048299 */ /* 0x000fe40008011604 */
[----:B------:R-:W-:Y:S02]  /*6a20*/  UIMAD UR10, UR45, UR10, UR6 ;  /* 0x0000000a2d0a72a4 */ /* 0x000fe4000f8e0206 */
[----:B------:R-:W-:Y:S04]  /*6a30*/  @!UP0 USEL UR4, UR5, UR4, !UP2 ;  /* 0x0000000405048287 */ /* 0x000fe8000d000000 */
[----:B------:R-:W-:Y:S02]  /*6a40*/  @!UP0 UIMAD UR10, UR7, UR10, UR4 ;  /* 0x0000000a070a82a4 */ /* 0x000fe4000f8e0204 */
[----:B------:R-:W-:Y:S02]  /*6a50*/  @!UP0 UIADD3 UR11, UPT, UPT, UR11, -UR4, URZ ;  /* 0x800000040b0b8290 */ /* 0x000fe4000fffe0ff */
[----:B------:R-:W-:Y:S02]  /*6a60*/  UIMAD UR7, UR42, UR8, UR38 ;  /* 0x000000082a0772a4 */ /* 0x000fe4000f8e0226 */
[----:B------:R-:W-:Y:S02]  /*6a70*/  @!UP0 UIMAD UR6, UR11, UR45, UR5 ;  /* 0x0000002d0b0682a4 */ /* 0x000fe4000f8e0205 */
[----:B------:R-:W-:Y:S01]  /*6a80*/  UIMAD UR4, UR58, UR9, UR37 ;  /* 0x000000093a0472a4 */ /* 0x000fe2000f8e0225 */
[----:B------:R-:W-:Y:S02]  /*6a90*/  @!UP0 UMOV UR5, UR10 ;  /* 0x0000000a00058c82 */ /* 0x000fe40008000000 */
[----:B------:R-:W-:Y:S02]  /*6aa0*/  UIMAD UR38, UR5, UR42, UR7 ;  /* 0x0000002a052672a4 */ /* 0x000fe4000f8e0207 */
[----:B------:R-:W-:Y:S11]  /*6ab0*/  UIMAD UR37, UR6, UR58, UR4 ;  /* 0x0000003a062572a4 */ /* 0x000ff6000f8e0204 */
[----:B------:R-:W-:Y:S01]  /*6ac0*/  @!UPT UIADD3 URZ, UPT, UPT, URZ, URZ, URZ ;  /* 0x000000fffffff290 */ /* 0x000fe2000fffe0ff */
.L_x_108:
[----:B-1----:R-:W-:Y:S01]  /*6ad0*/  UISETP.NE.AND UP0, UPT, UR39, 0x1, UPT ;  /* 0x000000012700788c */ /* 0x002fe2000bf05270 */
[----:B------:R-:W-:Y:S01]  /*6ae0*/  LOP3.LUT P0, RZ, R59, 0x1b0, RZ, 0xc0, !PT ;  /* 0x000001b03bff7812 */ /* 0x000fe2000780c0ff */
[----:B------:R-:W-:Y:S01]  /*6af0*/  USHF.L.U32 UR50, UR20, 0x6, URZ ;  /* 0x0000000614327899 */ /* 0x000fe200080006ff */
[----:B------:R-:W-:Y:S01]  /*6b00*/  BSSY.RECONVERGENT B6, `(.L_x_109) ;  /* 0x0000034000067945 */ /* 0x000fe20003800200 */
[----:B------:R-:W-:Y:S01]  /*6b10*/  USHF.L.U32 UR49, UR24, 0x8, URZ ;  /* 0x0000000818317899 */ /* 0x000fe200080006ff */
[----:B------:R-:W-:Y:S06]  /*6b20*/  IADD3 R61, PT, PT, R61, 0x1, RZ ;  /* 0x000000013d3d7810 */ /* 0x000fec0007ffe0ff */
[----:B------:R-:W1:Y:S01]  /*6b30*/  @!UP0 LDCU.128 UR12, c[0x0][0xb10] ;  /* 0x00016200ff0c87ac */ /* 0x000e620008000c00 */
[----:B------:R-:W3:Y:S01]  /*6b40*/  @!UP0 LDCU UR5, c[0x0][0xb0c] ;  /* 0x00016180ff0587ac */ /* 0x000ee20008000800 */
[----:B------:R-:W4:Y:S01]  /*6b50*/  @!UP0 LDCU UR10, c[0x0][0xb20] ;  /* 0x00016400ff0a87ac */ /* 0x000f220008000800 */
[----:B-1----:R-:W-:Y:S02]  /*6b60*/  UIMAD.WIDE.U32 UR8, UR38, UR12, URZ ;  /* 0x0000000c260872a5 */ /* 0x002fe4000f8e00ff */
[----:B------:R-:W-:Y:S02]  /*6b70*/  UIMAD.WIDE.U32 UR6, UR37, UR15, URZ ;  /* 0x0000000f250672a5 */ /* 0x000fe4000f8e00ff */
[----:B------:R-:W-:Y:S03]  /*6b80*/  @!UP0 UISETP.NE.AND UP1, UPT, UR14, 0x1, UPT ;  /* 0x000000010e00888c */ /* 0x000fe6000bf25270 */
[----:B------:R-:W-:Y:S01]  /*6b90*/  @!UP0 UMOV UR4, UR9 ;  /* 0x0000000900048c82 */ /* 0x000fe20008000000 */
[----:B---3--:R-:W-:Y:S02]  /*6ba0*/  @!UP0 UISETP.NE.AND UP2, UPT, UR5, 0x1, UPT ;  /* 0x000000010500888c */ /* 0x008fe4000bf45270 */
[----:B------:R-:W-:Y:S01]  /*6bb0*/  @!UP0 USHF.R.U32.HI UR4, URZ, UR13, UR4 ;  /* 0x0000000dff048299 */ /* 0x000fe20008011604 */
[----:B------:R-:W-:Y:S02]  /*6bc0*/  @!UP0 UMOV UR6, UR7 ;  /* 0x0000000700068c82 */ /* 0x000fe40008000000 */
[----:B----4-:R-:W-:Y:S02]  /*6bd0*/  @!UP0 USHF.R.U32.HI UR6, URZ, UR10, UR6 ;  /* 0x0000000aff068299 */ /* 0x010fe40008011606 */
[----:B------:R-:W-:Y:S02]  /*6be0*/  @!UP0 USEL UR7, UR38, UR4, !UP2 ;  /* 0x0000000426078287 */ /* 0x000fe4000d000000 */
[----:B------:R-:W-:Y:S04]  /*6bf0*/  @!UP0 USEL UR6, UR37, UR6, !UP1 ;  /* 0x0000000625068287 */ /* 0x000fe8000c800000 */
[----:B------:R-:W-:Y:S02]  /*6c00*/  @!UP0 UIADD3 UR4, UPT, UPT, -UR7, UR6, URZ ;  /* 0x0000000607048290 */ /* 0x000fe4000fffe1ff */
[----:B------:R-:W-:Y:S02]  /*6c10*/  @!UP0 UIADD3 UR6, UPT, UPT, UR7, -UR6, URZ ;  /* 0x8000000607068290 */ /* 0x000fe4000fffe0ff */
[----:B------:R-:W-:Y:S02]  /*6c20*/  @!UP0 UIMAD UR38, UR4, UR5, UR38 ;  /* 0x00000005042682a4 */ /* 0x000fe4000f8e0226 */
[----:B------:R-:W-:Y:S01]  /*6c30*/  @!UP0 UIMAD UR37, UR6, UR14, UR37 ;  /* 0x0000000e062582a4 */ /* 0x000fe2000f8e0225 */
[----:B------:R-:W-:Y:S11]  /*6c40*/  @!P0 BRA `(.L_x_110) ;  /* 0x00000000007c8947 */ /* 0x000ff60003800000 */
[----:B------:R-:W1:Y:S01]  /*6c50*/  LDCU.64 UR8, c[0x4][0x80] ;  /* 0x01001000ff0877ac */ /* 0x000e620008000a00 */
[----:B------:R-:W-:Y:S01]  /*6c60*/  MOV R2, 0x0 ;  /* 0x0000000000027802 */ /* 0x000fe20000000f00 */
[----:B------:R-:W-:Y:S02]  /*6c70*/  HFMA2 R12, -RZ, RZ, 0, 5.9604644775390625e-08 ;  /* 0x00000001ff0c7431 */ /* 0x000fe400000001ff */
[----:B------:R-:W-:Y:S01]  /*6c80*/  IMAD.MOV.U32 R8, RZ, RZ, 0x70 ;  /* 0x00000070ff087424 */ /* 0x000fe200078e00ff */
[----:B------:R3:W4:Y:S01]  /*6c90*/  LDC.64 R14, c[0x4][R2] ;  /* 0x01000000020e7b82 */ /* 0x0007220000000a00 */
[----:B------:R-:W2:Y:S01]  /*6ca0*/  LDCU.64 UR6, c[0x4][0x88] ;  /* 0x01001100ff0677ac */ /* 0x000ea20008000a00 */
[----:B------:R-:W-:Y:S01]  /*6cb0*/  IMAD.MOV.U32 R13, RZ, RZ, RZ ;  /* 0x000000ffff0d7224 */ /* 0x000fe200078e00ff */
[----:B------:R-:W2:Y:S01]  /*6cc0*/  LDCU.64 UR4, c[0x4][0x8] ;  /* 0x01000100ff0477ac */ /* 0x000ea20008000a00 */
[----:B-1----:R-:W-:Y:S01]  /*6cd0*/  MOV R5, UR9 ;  /* 0x0000000900057c02 */ /* 0x002fe20008000f00 */
[----:B------:R-:W-:Y:S01]  /*6ce0*/  IMAD.U32 R4, RZ, RZ, UR8 ;  /* 0x00000008ff047e24 */ /* 0x000fe2000f8e00ff */
[----:B--2---:R-:W-:Y:S01]  /*6cf0*/  MOV R7, UR7 ;  /* 0x0000000700077c02 */ /* 0x004fe20008000f00 */
[----:B------:R-:W-:Y:S01]  /*6d00*/  IMAD.U32 R6, RZ, RZ, UR6 ;  /* 0x00000006ff067e24 */ /* 0x000fe2000f8e00ff */
[----:B------:R-:W-:Y:S01]  /*6d10*/  MOV R11, UR5 ;  /* 0x00000005000b7c02 */ /* 0x000fe20008000f00 */
[----:B------:R-:W-:Y:S02]  /*6d20*/  IMAD.U32 R10, RZ, RZ, UR4 ;  /* 0x00000004ff0a7e24 */ /* 0x000fe4000f8e00ff */
[----:B------:R-:W-:Y:S07]  /*6d30*/  LEPC R20, `(.L_x_111) ;  /* 0x000000001014794e */ /* 0x000fee0000000000 */
[----:B---345:R-:W-:Y:S05]  /*6d40*/  CALL.ABS.NOINC R14 ;  /* 0x000000000e007343 */ /* 0x038fea0003c00000 */
.L_x_111:
[----:B------:R-:W1:Y:S01]  /*6d50*/  LDCU.64 UR8, c[0x4][0x80] ;  /* 0x01001000ff0877ac */ /* 0x000e620008000a00 */
[----:B------:R-:W2:Y:S01]  /*6d60*/  LDC.64 R2, c[0x4][R2] ;  /* 0x0100000002027b82 */ /* 0x000ea20000000a00 */
[----:B------:R-:W-:Y:S02]  /*6d70*/  HFMA2 R12, -RZ, RZ, 0, 5.9604644775390625e-08 ;  /* 0x00000001ff0c7431 */ /* 0x000fe400000001ff */
[----:B------:R-:W-:Y:S02]  /*6d80*/  IMAD.MOV.U32 R8, RZ, RZ, 0x70 ;  /* 0x00000070ff087424 */ /* 0x000fe400078e00ff */
[----:B------:R-:W-:Y:S01]  /*6d90*/  IMAD.MOV.U32 R13, RZ, RZ, RZ ;  /* 0x000000ffff0d7224 */ /* 0x000fe200078e00ff */
[----:B------:R-:W3:Y:S01]  /*6da0*/  LDCU.64 UR6, c[0x4][0x88] ;  /* 0x01001100ff0677ac */ /* 0x000ee20008000a00 */
[----:B------:R-:W4:Y:S01]  /*6db0*/  LDCU.64 UR4, c[0x4][0x8] ;  /* 0x01000100ff0477ac */ /* 0x000f220008000a00 */
[----:B-1----:R-:W-:Y:S02]  /*6dc0*/  MOV R4, UR8 ;  /* 0x0000000800047c02 */ /* 0x002fe40008000f00 */
[----:B------:R-:W-:Y:S02]  /*6dd0*/  MOV R5, UR9 ;  /* 0x0000000900057c02 */ /* 0x000fe40008000f00 */
[----:B---3--:R-:W-:Y:S01]  /*6de0*/  MOV R7, UR7 ;  /* 0x0000000700077c02 */ /* 0x008fe20008000f00 */
[----:B------:R-:W-:Y:S01]  /*6df0*/  IMAD.U32 R6, RZ, RZ, UR6 ;  /* 0x00000006ff067e24 */ /* 0x000fe2000f8e00ff */
[----:B----4-:R-:W-:Y:S01]  /*6e00*/  MOV R11, UR5 ;  /* 0x00000005000b7c02 */ /* 0x010fe20008000f00 */
[----:B------:R-:W-:Y:S02]  /*6e10*/  IMAD.U32 R10, RZ, RZ, UR4 ;  /* 0x00000004ff0a7e24 */ /* 0x000fe4000f8e00ff */
[----:B------:R-:W-:Y:S07]  /*6e20*/  LEPC R20, `(.L_x_110) ;  /* 0x000000001014794e */ /* 0x000fee0000000000 */
[----:B--2---:R-:W-:Y:S05]  /*6e30*/  CALL.ABS.NOINC R2 ;  /* 0x0000000002007343 */ /* 0x004fea0003c00000 */
.L_x_110:
[----:B------:R-:W-:Y:S05]  /*6e40*/  BSYNC.RECONVERGENT B6 ;  /* 0x0000000000067941 */ /* 0x000fea0003800200 */
.L_x_109:
[----:B------:R-:W-:Y:S02]  /*6e50*/  ISETP.NE.U32.AND P0, PT, RZ, UR60, PT ;  /* 0x0000003cff007c0c */ /* 0x000fe4000bf05070 */
[C---:B--2---:R-:W-:Y:S02]  /*6e60*/  ISETP.NE.U32.AND P1, PT, R54.reuse, RZ, PT ;  /* 0x000000ff3600720c */ /* 0x044fe40003f25070 */
[----:B------:R-:W-:Y:S02]  /*6e70*/  ISETP.NE.U32.AND P4, PT, R54, RZ, PT ;  /* 0x000000ff3600720c */ /* 0x000fe40003f85070 */
[----:B------:R-:W-:Y:S02]  /*6e80*/  ISETP.NE.AND.EX P0, PT, RZ, UR61, PT, P0 ;  /* 0x0000003dff007c0c */ /* 0x000fe4000bf05300 */
[C---:B------:R-:W-:Y:S02]  /*6e90*/  ISETP.NE.AND.EX P1, PT, R55.reuse, RZ, PT, P1 ;  /* 0x000000ff3700720c */ /* 0x040fe40003f25310 */
[----:B------:R-:W-:Y:S02]  /*6ea0*/  ISETP.NE.AND.EX P4, PT, R55, RZ, P0, P4 ;  /* 0x000000ff3700720c */ /* 0x000fe40000785340 */
[----:B------:R-:W-:Y:S02]  /*6eb0*/  ISETP.NE.U32.AND P5, PT, R50, RZ, PT ;  /* 0x000000ff3200720c */ /* 0x000fe40003fa5070 */
[----:B------:R-:W-:Y:S02]  /*6ec0*/  ISETP.NE.U32.AND P3, PT, RZ, UR60, PT ;  /* 0x0000003cff007c0c */ /* 0x000fe4000bf65070 */
[----:B------:R-:W-:Y:S02]  /*6ed0*/  PLOP3.LUT P2, PT, PT, PT, PT, 0x8, 0x80 ;  /* 0x000000000080781c */ /* 0x000fe40003f4e170 */
[----:B------:R-:W-:Y:S02]  /*6ee0*/  ISETP.NE.AND.EX P5, PT, R51, RZ, PT, P5 ;  /* 0x000000ff3300720c */ /* 0x000fe40003fa5350 */
[----:B------:R-:W-:Y:S03]  /*6ef0*/  ISETP.NE.AND.EX P3, PT, RZ, UR61, PT, P3 ;  /* 0x0000003dff007c0c */ /* 0x000fe6000bf65330 */
[----:B------:R-:W-:Y:S01]  /*6f00*/  @!P4 PLOP3.LUT P2, PT, P1, PT, PT, 0x80, 0x8 ;  /* 0x000000000008c81c */ /* 0x000fe20000f4f070 */
[----:B------:R-:W-:Y:S01]  /*6f10*/  @!UPT UIADD3 URZ, UPT, UPT, URZ, URZ, URZ ;  /* 0x000000fffffff290 */ /* 0x000fe2000fffe0ff */
[----:B------:R-:W-:Y:S11]  /*6f20*/  @!P1 BRA `(.L_x_112) ;  /* 0x0000000000309947 */ /* 0x000ff60003800000 */
[----:B------:R-:W-:Y:S01]  /*6f30*/  ISETP.NE.U32.AND P0, PT, R52, RZ, PT ;  /* 0x000000ff3400720c */ /* 0x000fe20003f05070 */
[----:B------:R-:W1:Y:S01]  /*6f40*/  LDCU.64 UR4, c[0x0][0x358] ;  /* 0x00006b00ff0477ac */ /* 0x000e620008000a00 */
[----:B------:R-:W-:Y:S02]  /*6f50*/  IMAD.MOV.U32 R26, RZ, RZ, 0x1 ;  /* 0x00000001ff1a7424 */ /* 0x000fe400078e00ff */
[----:B------:R-:W-:Y:S11]  /*6f60*/  ISETP.NE.AND.EX P0, PT, R53, RZ, PT, P0 ;  /* 0x000000ff3500720c */ /* 0x000ff60003f05300 */
[----:B------:R-:W-:Y:S02]  /*6f70*/  @!UPT UIADD3 URZ, UPT, UPT, URZ, URZ, URZ ;  /* 0x000000fffffff290 */ /* 0x000fe4000fffe0ff */
[----:B------:R-:W2:Y:S01]  /*6f80*/  @P0 LDC.64 R2, c[0x0][0x888] ;  /* 0x00022200ff020b82 */ /* 0x000ea20000000a00 */
[----:B------:R-:W-:Y:S04]  /*6f90*/  @P0 IMAD R0, R54, UR36, RZ ;  /* 0x0000002436000c24 */ /* 0x000fe8000f8e02ff */
[----:B--2---:R-:W-:Y:S04]  /*6fa0*/  @P0 IMAD.WIDE R2, R0, 0x4, R2 ;  /* 0x0000000400020825 */ /* 0x004fe800078e0202 */
[----:B------:R-:W-:Y:S01]  /*6fb0*/  HFMA2 R0, -RZ, RZ, 0, 5.9604644775390625e-08 ;  /* 0x00000001ff007431 */ /* 0x000fe200000001ff */
[----:B-1---5:R1:W5:Y:S04]  /*6fc0*/  @P0 LDG.E R27, desc[UR4][R2.64] ;  /* 0x00000004021b0981 */ /* 0x022368000c1e1900 */
[----:B------:R-:W-:Y:S01]  /*6fd0*/  @!P0 PRMT R26, R0, 0x7610, R26 ;  /* 0x00007610001a8816 */ /* 0x000fe2000000001a */
[----:B-1----:R-:W2:Y:S06]  /*6fe0*/  @!P0 LDC R27, c[0x0][0x880] ;  /* 0x00022000ff1b8b82 */ /* 0x002eac0000000800 */
.L_x_112:
[----:B------:R-:W-:Y:S05]  /*6ff0*/  @!P5 BRA `(.L_x_113) ;  /* 0x000000000024d947 */ /* 0x000fea0003800000 */
[----:B------:R-:W-:Y:S01]  /*7000*/  ISETP.NE.U32.AND P0, PT, R48, RZ, PT ;  /* 0x000000ff3000720c */ /* 0x000fe20003f05070 */
[----:B------:R-:W1:Y:S03]  /*7010*/  LDCU.64 UR4, c[0x0][0x358] ;  /* 0x00006b00ff0477ac */ /* 0x000e660008000a00 */
[----:B------:R-:W-:Y:S11]  /*7020*/  ISETP.NE.AND.EX P0, PT, R49, RZ, PT, P0 ;  /* 0x000000ff3100720c */ /* 0x000ff60003f05300 */
[----:B------:R-:W-:Y:S02]  /*7030*/  @!UPT UIADD3 URZ, UPT, UPT, URZ, URZ, URZ ;  /* 0x000000fffffff290 */ /* 0x000fe4000fffe0ff */
[----:B------:R-:W3:Y:S01]  /*7040*/  @P0 LDC.64 R2, c[0x0][0x8a8] ;  /* 0x00022a00ff020b82 */ /* 0x000ee20000000a00 */
[----:B------:R-:W-:Y:S04]  /*7050*/  @P0 IMAD R0, R50, UR36, RZ ;  /* 0x0000002432000c24 */ /* 0x000fe8000f8e02ff */
[----:B---3--:R-:W-:Y:S05]  /*7060*/  @P0 IMAD.WIDE R2, R0, 0x4, R2 ;  /* 0x0000000400020825 */ /* 0x008fea00078e0202 */
[----:B-1---5:R1:W5:Y:S02]  /*7070*/  @P0 LDG.E R24, desc[UR4][R2.64] ;  /* 0x0000000402180981 */ /* 0x022364000c1e1900 */
[----:B-1----:R-:W3:Y:S02]  /*7080*/  @!P0 LDC R24, c[0x0][0x8a0] ;  /* 0x00022800ff188b82 */ /* 0x002ee40000000800 */
.L_x_113:
[----:B--2--5:R-:W-:Y:S01]  /*7090*/  FSETP.NEU.AND P0, PT, R27, RZ, PT ;  /* 0x000000ff1b00720b */ /* 0x024fe20003f0d000 */
[----:B------:R-:W-:Y:S01]  /*70a0*/  BSSY B1, `(.L_x_114) ;  /* 0x0000037000017945 */ /* 0x000fe20003800000 */
[----:B------:R-:W-:Y:S01]  /*70b0*/  SEL R3, RZ, 0xffffffff, P3 ;  /* 0xffffffffff037807 */ /* 0x000fe20001800000 */
[----:B------:R-:W-:Y:S01]  /*70c0*/  IMAD.MOV.U32 R75, RZ, RZ, 0x1 ;  /* 0x00000001ff4b7424 */ /* 0x000fe200078e00ff */
[----:B------:R-:W-:Y:S01]  /*70d0*/  @!P4 LOP3.LUT P3, RZ, R26, 0xff, RZ, 0xc0, !PT ;  /* 0x000000ff1affc812 */ /* 0x000fe2000786c0ff */
[----:B------:R-:W-:Y:S01]  /*70e0*/  IMAD R25, R22, 0x80, R23 ;  /* 0x0000008016197824 */ /* 0x000fe200078e0217 */
[----:B------:R-:W-:Y:S01]  /*70f0*/  @!P4 SEL R0, RZ, 0xffffffff, P0 ;  /* 0xffffffffff00c807 */ /* 0x000fe20000000000 */
[----:B------:R-:W-:Y:S01]  /*7100*/  IMAD R62, R68, -0x10, R66 ;  /* 0xfffffff0443e7824 */ /* 0x000fe200078e0242 */
[----:B------:R-:W-:Y:S01]  /*7110*/  LEA R73, R22, UR43, 0x3 ;  /* 0x0000002b16497c11 */ /* 0x000fe2000f8e18ff */
[----:B------:R-:W-:Y:S01]  /*7120*/  IMAD.MOV.U32 R74, RZ, RZ, RZ ;  /* 0x000000ffff4a7224 */ /* 0x000fe200078e00ff */
[C---:B------:R-:W-:Y:S02]  /*7130*/  @P2 SEL R0, R3.reuse, R0, !P3 ;  /* 0x0000000003002207 */ /* 0x040fe40005800000 */
[----:B------:R-:W-:Y:S02]  /*7140*/  CS2R R46, SRZ ;  /* 0x00000000002e7805 */ /* 0x000fe4000001ff00 */
[----:B------:R-:W-:Y:S02]  /*7150*/  SEL R2, RZ, 0xffffffff, P0 ;  /* 0xffffffffff027807 */ /* 0x000fe40000000000 */
[----:B------:R-:W-:Y:S02]  /*7160*/  CS2R R44, SRZ ;  /* 0x00000000002c7805 */ /* 0x000fe4000001ff00 */
[----:B------:R-:W-:Y:S02]  /*7170*/  @!P4 LOP3.LUT R0, R0, 0x1, RZ, 0xc0, !PT ;  /* 0x000000010000c812 */ /* 0x000fe400078ec0ff */
[----:B------:R-:W-:Y:S02]  /*7180*/  CS2R R42, SRZ ;  /* 0x00000000002a7805 */ /* 0x000fe4000001ff00 */
[----:B------:R-:W-:Y:S02]  /*7190*/  CS2R R40, SRZ ;  /* 0x0000000000287805 */ /* 0x000fe4000001ff00 */
[----:B------:R-:W-:Y:S02]  /*71a0*/  CS2R R38, SRZ ;  /* 0x0000000000267805 */ /* 0x000fe4000001ff00 */
[----:B------:R-:W-:Y:S02]  /*71b0*/  ISETP.NE.U32.OR P5, PT, R0, 0x1, P4 ;  /* 0x000000010000780c */ /* 0x000fe400027a5470 */
[----:B------:R-:W-:Y:S02]  /*71c0*/  CS2R R36, SRZ ;  /* 0x0000000000247805 */ /* 0x000fe4000001ff00 */
[----:B------:R-:W-:Y:S02]  /*71d0*/  LOP3.LUT P4, R60, R26, 0xff, RZ, 0xc0, !PT ;  /* 0x000000ff1a3c7812 */ /* 0x000fe4000788c0ff */
[----:B------:R-:W-:Y:S02]  /*71e0*/  CS2R R34, SRZ ;  /* 0x0000000000227805 */ /* 0x000fe4000001ff00 */
[----:B------:R-:W-:Y:S02]  /*71f0*/  P2R R72, PR, RZ, 0x20 ;  /* 0x00000020ff487803 */ /* 0x000fe40000000000 */
[----:B------:R-:W-:Y:S02]  /*7200*/  CS2R R32, SRZ ;  /* 0x0000000000207805 */ /* 0x000fe4000001ff00 */
[----:B------:R-:W-:Y:S04]  /*7210*/  @P1 SEL R2, R3, R2, !P4 ;  /* 0x0000000203021207 */ /* 0x000fe80006000000 */
[----:B------:R-:W-:Y:S02]  /*7220*/  LOP3.LUT R2, R2, 0x1, RZ, 0xc0, !PT ;  /* 0x0000000102027812 */ /* 0x000fe400078ec0ff */
[----:B------:R-:W-:Y:S02]  /*7230*/  @P5 SHF.L.U32 R0, RZ, 0x1f, RZ ;  /* 0x0000001fff005819 */ /* 0x000fe400000006ff */
[----:B------:R-:W-:Y:S02]  /*7240*/  ISETP.NE.U32.AND P0, PT, R2, 0x1, PT ;  /* 0x000000010200780c */ /* 0x000fe40003f05070 */
[----:B------:R1:W2:Y:S02]  /*7250*/  @P5 SYNCS.PHASECHK.TRANS64.TRYWAIT P3, [UR43+0x40], R0 ;  /* 0x00004000ff0055a7 */ /* 0x0002a4000806112b */
[----:B------:R-:W-:Y:S02]  /*7260*/  P2R R76, PR, RZ, 0x1 ;  /* 0x00000001ff4c7803 */ /* 0x000fe40000000000 */
[----:B-1----:R-:W-:Y:S04]  /*7270*/  SHF.L.U32 R0, R64, 0x1f, RZ ;  /* 0x0000001f40007819 */ /* 0x002fe800000006ff */
[----:B------:R1:W4:Y:S01]  /*7280*/  SYNCS.PHASECHK.TRANS64.TRYWAIT P2, [R73+URZ+0xb0], R0 ;  /* 0x0000b000490075a7 */ /* 0x00032200080411ff */
[----:B--2---:R-:W-:Y:S01]  /*7290*/  @P5 SEL R75, RZ, 0x1, !P3 ;  /* 0x00000001ff4b5807 */ /* 0x004fe20005800000 */
[----:B-1----:R-:W-:Y:S06]  /*72a0*/  @!P5 BRA `(.L_x_115) ;  /* 0x000000000058d947 */ /* 0x002fec0003800000 */
[----:B------:R-:W-:Y:S01]  /*72b0*/  IMAD.MOV.U32 R46, RZ, RZ, RZ ;  /* 0x000000ffff2e7224 */ /* 0x000fe200078e00ff */
[----:B------:R-:W-:Y:S01]  /*72c0*/  ISETP.NE.AND P0, PT, R75, RZ, PT ;  /* 0x000000ff4b00720c */ /* 0x000fe20003f05270 */
[----:B------:R-:W-:Y:S01]  /*72d0*/  BSSY B0, `(.L_x_116) ;  /* 0x000000c000007945 */ /* 0x000fe20003800000 */
[----:B------:R-:W-:Y:S02]  /*72e0*/  CS2R R34, SRZ ;  /* 0x0000000000227805 */ /* 0x000fe4000001ff00 */
[----:B------:R-:W-:Y:S02]  /*72f0*/  CS2R R32, SRZ ;  /* 0x0000000000207805 */ /* 0x000fe4000001ff00 */
[----:B------:R-:W-:Y:S02]  /*7300*/  CS2R R38, SRZ ;  /* 0x0000000000267805 */ /* 0x000fe4000001ff00 */
[----:B------:R-:W-:Y:S02]  /*7310*/  CS2R R36, SRZ ;  /* 0x0000000000247805 */ /* 0x000fe4000001ff00 */
[----:B------:R-:W-:Y:S02]  /*7320*/  CS2R R42, SRZ ;  /* 0x00000000002a7805 */ /* 0x000fe4000001ff00 */
[----:B------:R-:W-:Y:S02]  /*7330*/  CS2R R40, SRZ ;  /* 0x0000000000287805 */ /* 0x000fe4000001ff00 */
[----:B------:R-:W-:Y:S01]  /*7340*/  CS2R R44, SRZ ;  /* 0x00000000002c7805 */ /* 0x000fe2000001ff00 */
[----:B------:R-:W-:Y:S06]  /*7350*/  @P0 BRA `(.L_x_117) ;  /* 0x00000000000c0947 */ /* 0x000fec0003800000 */
[----:B------:R-:W-:Y:S04]  /*7360*/  SHF.L.U32 R3, RZ, 0x1f, RZ ;  /* 0x0000001fff037819 */ /* 0x000fe800000006ff */
[----:B------:R-:W1:Y:S02]  /*7370*/  SYNCS.PHASECHK.TRANS64.TRYWAIT P0, [UR43+0x40], R3 ;  /* 0x00004003ff0075a7 */ /* 0x000e64000800112b */
[----:B-1----:R-:W-:Y:S05]  /*7380*/  @!P0 BRA `(.L_x_118) ;  /* 0x0000004c006c8947 */ /* 0x002fea0003800000 */
.L_x_117:
[----:B------:R-:W-:Y:S05]  /*7390*/  BSYNC B0 ;  /* 0x0000000000007941 */ /* 0x000fea0003800000 */
.L_x_116:
[----:B------:R-:W-:Y:S01]  /*73a0*/  ISETP.NE.AND P0, PT, R76, RZ, PT ;  /* 0x000000ff4c00720c */ /* 0x000fe20003f05270 */
[----:B------:R-:W-:Y:S11]  /*73b0*/  HFMA2 R74, -RZ, RZ, 0, 5.9604644775390625e-08 ;  /* 0x00000001ff4a7431 */ /* 0x000ff600000001ff */
[----:B------:R-:W-:Y:S01]  /*73c0*/  @!UPT UIADD3 URZ, UPT, UPT, URZ, URZ, URZ ;  /* 0x000000fffffff290 */ /* 0x000fe2000fffe0ff */
[----:B------:R2:W1:Y:S04]  /*73d0*/  @P0 LDS.128 R32, [R67] ;  /* 0x0000000043200984 */ /* 0x0004680000000c00 */
[----:B------:R2:W1:Y:S04]  /*73e0*/  @P0 LDS.128 R36, [R66+0x10] ;  /* 0x0000100042240984 */ /* 0x0004680000000c00 */
[----:B------:R2:W1:Y:S04]  /*73f0*/  @P0 LDS.128 R40, [R65+0x20] ;  /* 0x0000200041280984 */ /* 0x0004680000000c00 */
[----:B------:R2:W1:Y:S02]  /*7400*/  @P0 LDS.128 R44, [R62+0x30] ;  /* 0x000030003e2c0984 */ /* 0x0004640000000c00 */
.L_x_115:
[----:B------:R-:W-:Y:S05]  /*7410*/  BSYNC B1 ;  /* 0x0000000000017941 */ /* 0x000fea0003800000 */
.L_x_114:
[----:B-1----:R-:W-:Y:S04]  /*7420*/  SHF.R.U32.HI R2, RZ, 0x15, R25 ;  /* 0x00000015ff027819 */ /* 0x002fe80000011619 */
[----:B------:R-:W-:Y:S01]  /*7430*/  LOP3.LUT P0, RZ, R2, 0x3, R56, 0x48, !PT ;  /* 0x0000000302ff7812 */ /* 0x000fe20007804838 */
[----:B------:R-:W-:Y:S01]  /*7440*/  @!UPT UIADD3 URZ, UPT, UPT, URZ, URZ, URZ ;  /* 0x000000fffffff290 */ /* 0x000fe2000fffe0ff */
[----:B----4-:R-:W-:Y:S11]  /*7450*/  @P2 BRA `(.L_x_119) ;  /* 0x0000000000082947 */ /* 0x010ff60003800000 */
[----:B------:R-:W1:Y:S02]  /*7460*/  SYNCS.PHASECHK.TRANS64.TRYWAIT P1, [R73+URZ+0xb0], R0 ;  /* 0x0000b000490075a7 */ /* 0x000e6400080211ff */
[----:B-1----:R-:W-:Y:S05]  /*7470*/  @!P1 BRA `(.L_x_120) ;  /* 0x0000004c00489947 */ /* 0x002fea0003800000 */
.L_x_119:
[----:B------:R-:W-:Y:S05]  /*7480*/  @!P0 BRA `(.L_x_121) ;  /* 0x0000000000408947 */ /* 0x000fea0003800000 */
[----:B------:R-:W4:Y:S01]  /*7490*/  LDCU.64 UR8, c[0x4][0x70] ;  /* 0x01000e00ff0877ac */ /* 0x000f220008000a00 */
[----:B------:R-:W-:Y:S01]  /*74a0*/  MOV R3, 0x0 ;  /* 0x0000000000037802 */ /* 0x000fe20000000f00 */
[----:B------:R-:W-:Y:S02]  /*74b0*/  HFMA2 R12, -RZ, RZ, 0, 5.9604644775390625e-08 ;  /* 0x00000001ff0c7431 */ /* 0x000fe400000001ff */
[----:B------:R-:W-:Y:S02]  /*74c0*/  IMAD.MOV.U32 R8, RZ, RZ, 0x192 ;  /* 0x00000192ff087424 */ /* 0x000fe400078e00ff */
[----:B------:R-:W-:Y:S01]  /*74d0*/  IMAD.MOV.U32 R13, RZ, RZ, RZ ;  /* 0x000000ffff0d7224 */ /* 0x000fe200078e00ff */
[----:B------:R-:W5:Y:S01]  /*74e0*/  LDCU.64 UR6, c[0x4][0x78] ;  /* 0x01000f00ff0677ac */ /* 0x000f620008000a00 */
[----:B------:R-:W1:Y:S01]  /*74f0*/  LDC.64 R2, c[0x4][R3] ;  /* 0x0100000003027b82 */ /* 0x000e620000000a00 */
[----:B------:R-:W2:Y:S01]  /*7500*/  LDCU.64 UR4, c[0x4][0x10] ;  /* 0x01000200ff0477ac */ /* 0x000ea20008000a00 */
[----:B----4-:R-:W-:Y:S01]  /*7510*/  MOV R5, UR9 ;  /* 0x0000000900057c02 */ /* 0x010fe20008000f00 */
[----:B------:R-:W-:Y:S01]  /*7520*/  IMAD.U32 R4, RZ, RZ, UR8 ;  /* 0x00000008ff047e24 */ /* 0x000fe2000f8e00ff */
[----:B-----5:R-:W-:Y:S01]  /*7530*/  MOV R7, UR7 ;  /* 0x0000000700077c02 */ /* 0x020fe20008000f00 */
[----:B------:R-:W-:Y:S01]  /*7540*/  IMAD.U32 R6, RZ, RZ, UR6 ;  /* 0x00000006ff067e24 */ /* 0x000fe2000f8e00ff */
[----:B--2---:R-:W-:Y:S01]  /*7550*/  MOV R11, UR5 ;  /* 0x00000005000b7c02 */ /* 0x004fe20008000f00 */
[----:B------:R-:W-:Y:S02]  /*7560*/  IMAD.U32 R10, RZ, RZ, UR4 ;  /* 0x00000004ff0a7e24 */ /* 0x000fe4000f8e00ff */
[----:B------:R-:W-:Y:S07]  /*7570*/  LEPC R20, `(.L_x_121) ;  /* 0x000000001014794e */ /* 0x000fee0000000000 */
[----:B-1-3--:R-:W-:Y:S05]  /*7580*/  CALL.ABS.NOINC R2 ;  /* 0x0000000002007343 */ /* 0x00afea0003c00000 */
.L_x_121:
[----:B------:R-:W-:Y:S05]  /*7590*/  WARPSYNC.ALL ;  /* 0x0000000000007948 */ /* 0x000fea0003800000 */
[----:B------:R-:W-:Y:S01]  /*75a0*/  R2UR UR4, R25 ;  /* 0x00000000190472ca */ /* 0x000fe200000e0000 */
[----:B------:R-:W-:Y:S01]  /*75b0*/  BSSY.RECONVERGENT B0, `(.L_x_122) ;  /* 0x000003d000007945 */ /* 0x000fe20003800200 */
[----:B------:R-:W-:Y:S11]  /*75c0*/  ISETP.NE.AND P0, PT, R69, RZ, PT ;  /* 0x000000ff4500720c */ /* 0x000ff60003f05270 */
[----:B------:R-:W1:Y:S02]  /*75d0*/  LDTM.x16 R4, tmem[UR4] ;  /* 0x00000004000479ee */ /* 0x000e640008240000 */
[C---:B-1-3--:R-:W-:Y:S01]  /*75e0*/  FMUL R0, R24.reuse, R4 ;  /* 0x0000000418007220 */ /* 0x04afe20000400000 */
[C---:B------:R-:W-:Y:S01]  /*75f0*/  FMUL R2, R24.reuse, R5 ;  /* 0x0000000518027220 */ /* 0x040fe20000400000 */
[C---:B------:R-:W-:Y:S01]  /*7600*/  FMUL R3, R24.reuse, R6 ;  /* 0x0000000618037220 */ /* 0x040fe20000400000 */
[C---:B------:R-:W-:Y:S01]  /*7610*/  FMUL R7, R24.reuse, R7 ;  /* 0x0000000718077220 */ /* 0x040fe20000400000 */
[C---:B------:R-:W-:Y:S01]  /*7620*/  FFMA R28, R27.reuse, R32, R0 ;  /* 0x000000201b1c7223 */ /* 0x040fe20000000000 */
        /* <DEDUP_REMOVED lines=10> */
[----:B------:R1:W-:Y:S01]  /*76d0*/  STS.128 [R67], R28 ;  /* 0x0000001c43007388 */ /* 0x0003e20000000c00 */
        /* <DEDUP_REMOVED lines=8> */
[----:B------:R1:W-:Y:S01]  /*7760*/  STS.128 [R66+0x10], R4 ;  /* 0x0000100442007388 */ /* 0x0003e20000000c00 */
[C---:B------:R-:W-:Y:S01]  /*7770*/  FMUL R13, R24.reuse, R17 ;  /* 0x00000011180d7220 */ /* 0x040fe20000400000 */
[C---:B------:R-:W-:Y:S01]  /*7780*/  FFMA R10, R27.reuse, R42, R10 ;  /* 0x0000002a1b0a7223 */ /* 0x040fe2000000000a */
[C---:B------:R-:W-:Y:S01]  /*7790*/  FMUL R14, R24.reuse, R18 ;  /* 0x00000012180e7220 */ /* 0x040fe20000400000 */
[C---:B------:R-:W-:Y:S01]  /*77a0*/  FFMA R11, R27.reuse, R43, R15 ;  /* 0x0000002b1b0b7223 */ /* 0x040fe2000000000f */
[----:B------:R-:W-:Y:S01]  /*77b0*/  FMUL R19, R24, R19 ;  /* 0x0000001318137220 */ /* 0x000fe20000400000 */
[C---:B------:R-:W-:Y:S01]  /*77c0*/  FFMA R12, R27.reuse, R44, R12 ;  /* 0x0000002c1b0c7223 */ /* 0x040fe2000000000c */
[C---:B------:R-:W-:Y:S01]  /*77d0*/  FFMA R13, R27.reuse, R45, R13 ;  /* 0x0000002d1b0d7223 */ /* 0x040fe2000000000d */
[C---:B------:R-:W-:Y:S01]  /*77e0*/  FFMA R14, R27.reuse, R46, R14 ;  /* 0x0000002e1b0e7223 */ /* 0x040fe2000000000e */
[----:B------:R1:W-:Y:S01]  /*77f0*/  STS.128 [R65+0x20], R8 ;  /* 0x0000200841007388 */ /* 0x0003e20000000c00 */
[----:B------:R-:W-:Y:S05]  /*7800*/  FFMA R15, R27, R47, R19 ;  /* 0x0000002f1b0f7223 */ /* 0x000fea0000000013 */
[----:B------:R1:W-:Y:S01]  /*7810*/  STS.128 [R62+0x30], R12 ;  /* 0x0000300c3e007388 */ /* 0x0003e20000000c00 */
[----:B------:R-:W-:Y:S01]  /*7820*/  @!PT LDS RZ, [RZ] ;  /* 0x00000000fffff984 */ /* 0x000fe20000000800 */
[----:B------:R-:W-:Y:S01]  /*7830*/  @!PT LDS RZ, [RZ] ;  /* 0x00000000fffff984 */ /* 0x000fe20000000800 */
[----:B------:R-:W-:Y:S01]  /*7840*/  @!PT LDS RZ, [RZ] ;  /* 0x00000000fffff984 */ /* 0x000fe20000000800 */
[----:B------:R-:W-:Y:S01]  /*7850*/  @!PT LDS RZ, [RZ] ;  /* 0x00000000fffff984 */ /* 0x000fe20000000800 */
[----:B------:R3:W-:Y:S06]  /*7860*/  MEMBAR.ALL.CTA ;  /* 0x0000000000007992 */ /* 0x0007ec0000008000 */
[----:B---3--:R-:W3:Y:S02]  /*7870*/  FENCE.VIEW.ASYNC.S ;  /* 0x00000000000073c6 */ /* 0x008ee40000000000 */
[----:B---3--:R-:W-:Y:S06]  /*7880*/  BAR.SYNC.DEFER_BLOCKING 0x1, 0x80 ;  /* 0x0042000000007b1d */ /* 0x008fec0000010000 */
[----:B------:R-:W-:Y:S05]  /*7890*/  @P0 BRA `(.L_x_123) ;  /* 0x0000000000380947 */ /* 0x000fea0003800000 */
[----:B------:R-:W-:Y:S01]  /*78a0*/  UIADD3 UR4, UPT, UPT, UR43, 0x200, URZ ;  /* 0x000002002b047890 */ /* 0x000fe2000fffe0ff */
[----:B------:R-:W-:Y:S01]  /*78b0*/  UMOV UR51, UR36 ;  /* 0x0000002400337c82 */ /* 0x000fe20008000000 */
[----:B------:R-:W-:Y:S02]  /*78c0*/  UIADD3 UR9, UPT, UPT, UR49, 0x80, URZ ;  /* 0x0000008031097890 */ /* 0x000fe4000fffe0ff */
[----:B------:R-:W-:Y:S02]  /*78d0*/  UIADD3 UR8, UPT, UPT, UR43, 0x1200, URZ ;  /* 0x000012002b087890 */ /* 0x000fe4000fffe0ff */
[----:B------:R-:W-:Y:S01]  /*78e0*/  MOV R59, UR4 ;  /* 0x00000004003b7c02 */ /* 0x000fe20008000f00 */
[----:B------:R-:W-:Y:S01]  /*78f0*/  UIADD3 UR4, UP0, UPT, UR54, 0x680, URZ ;  /* 0x0000068036047890 */ /* 0x000fe2000ff1e0ff */
[----:B------:R-:W-:Y:S02]  /*7900*/  UMOV UR10, UR50 ;  /* 0x00000032000a7c82 */ /* 0x000fe40008000000 */
[----:B------:R-:W-:Y:S01]  /*7910*/  R2UR UR48, R59 ;  /* 0x000000003b3072ca */ /* 0x000fe200000e0000 */
[----:B------:R-:W-:Y:S01]  /*7920*/  UIADD3.X UR5, UPT, UPT, URZ, UR55, URZ, UP0, !UPT ;  /* 0x00000037ff057290 */ /* 0x000fe200087fe4ff */
[----:B------:R-:W-:Y:S11]  /*7930*/  UMOV UR11, UR36 ;  /* 0x00000024000b7c82 */ /* 0x000ff60008000000 */
[----:B------:R3:W-:Y:S01]  /*7940*/  UTMASTG.3D [UR48], [UR4] ;  /* 0x00000030040073b5 */ /* 0x0007e20008010000 */
[----:B------:R3:W-:Y:S01]  /*7950*/  UTMASTG.3D [UR8], [UR4] ;  /* 0x00000008040073b5 */ /* 0x0007e20008010000 */
[----:B------:R0:W-:Y:S01]  /*7960*/  UTMACMDFLUSH ;  /* 0x00000000000079b7 */ /* 0x0001e20000000000 */
[----:B---3--:R-:W-:Y:S04]  /*7970*/  DEPBAR.LE SB0, 0x1 ;  /* 0x000080400000791a */ /* 0x008fe80000000000 */
.L_x_123:
[----:B------:R-:W-:Y:S05]  /*7980*/  BSYNC.RECONVERGENT B0 ;  /* 0x0000000000007941 */ /* 0x000fea0003800200 */
.L_x_122:
[----:B------:R-:W-:Y:S01]  /*7990*/  BAR.SYNC.DEFER_BLOCKING 0x1, 0x80 ;  /* 0x0042000000007b1d */ /* 0x000fe20000010000 */
[----:B------:R-:W-:Y:S01]  /*79a0*/  ISETP.NE.AND P1, PT, R72, RZ, PT ;  /* 0x000000ff4800720c */ /* 0x000fe20003f25270 */
[----:B------:R-:W-:Y:S01]  /*79b0*/  UISETP.NE.AND UP0, UPT, UR52, URZ, UPT ;  /* 0x000000ff3400728c */ /* 0x000fe2000bf05270 */
[----:B------:R-:W-:Y:S11]  /*79c0*/  LEA R2, R74, UR43, 0x3 ;  /* 0x0000002b4a027c11 */ /* 0x000ff6000f8e18ff */
[----:B------:R-:W-:Y:S01]  /*79d0*/  @P1 SHF.L.U32 R3, RZ, 0x1f, RZ ;  /* 0x0000001fff031819 */ /* 0x000fe200000006ff */
[----:B------:R-:W-:Y:S06]  /*79e0*/  BRA.U !UP0, `(.L_x_124) ;  /* 0x0000000108247547 */ /* 0x000fec000b800000 */
[----:B-1----:R-:W-:Y:S01]  /*79f0*/  IMAD.U32 R4, RZ, RZ, UR47 ;  /* 0x0000002fff047e24 */ /* 0x002fe2000f8e00ff */
[----:B------:R-:W-:Y:S01]  /*7a00*/  MOV R0, UR53 ;  /* 0x0000003500007c02 */ /* 0x000fe20008000f00 */
[----:B------:R-:W-:Y:S03]  /*7a10*/  UIADD3 UR4, UPT, UPT, UR47, 0x1, URZ ;  /* 0x000000012f047890 */ /* 0x000fe6000fffe0ff */
[----:B------:R-:W-:Y:S01]  /*7a20*/  @P1 LEA R4, R4, UR43, 0x3 ;  /* 0x0000002b04041c11 */ /* 0x000fe2000f8e18ff */
[----:B------:R-:W-:Y:S04]  /*7a30*/  UISETP.NE.AND UP0, UPT, UR4, 0x4, UPT ;  /* 0x000000040400788c */ /* 0x000fe8000bf05270 */
[----:B------:R-:W-:Y:S01]  /*7a40*/  @P1 VIADD R4, R4, 0x60 ;  /* 0x0000006004041836 */ /* 0x000fe20000000000 */
[----:B------:R-:W-:Y:S04]  /*7a50*/  USEL UR47, UR4, URZ, UP0 ;  /* 0x000000ff042f7287 */ /* 0x000fe80008000000 */
[----:B------:R-:W-:Y:S04]  /*7a60*/  @P1 PRMT R0, R0, 0x654, R4 ;  /* 0x0000065400001816 */ /* 0x000fe80000000004 */
[----:B------:R3:W-:Y:S04]  /*7a70*/  @P1 SYNCS.ARRIVE.TRANS64.RED.A1T0 RZ, [R0+URZ], RZ ;  /* 0x000000ff00ff19a7 */ /* 0x0007e800081004ff */
.L_x_124:
[----:B------:R-:W4:Y:S01]  /*7a80*/  @P1 SYNCS.PHASECHK.TRANS64.TRYWAIT P0, [R2+URZ+0x40], R3 ;  /* 0x00004003020015a7 */ /* 0x000f2200080011ff */
[----:B------:R-:W-:Y:S01]  /*7a90*/  BSSY B1, `(.L_x_125) ;  /* 0x0000016000017945 */ /* 0x000fe20003800000 */
[----:B----4-:R-:W-:Y:S03]  /*7aa0*/  @P1 SEL R75, RZ, 0x1, !P0 ;  /* 0x00000001ff4b1807 */ /* 0x010fe60004000000 */
[----:B------:R-:W-:Y:S05]  /*7ab0*/  @!P1 BRA `(.L_x_126) ;  /* 0x00000000004c9947 */ /* 0x000fea0003800000 */
[----:B------:R-:W-:Y:S01]  /*7ac0*/  ISETP.NE.AND P0, PT, R75, RZ, PT ;  /* 0x000000ff4b00720c */ /* 0x000fe20003f05270 */
[----:B------:R-:W-:Y:S01]  /*7ad0*/  BSSY B0, `(.L_x_127) ;  /* 0x000000b000007945 */ /* 0x000fe20003800000 */
[----:B------:R-:W-:Y:S11]  /*7ae0*/  ISETP.NE.AND P1, PT, R76, RZ, PT ;  /* 0x000000ff4c00720c */ /* 0x000ff60003f25270 */
[----:B------:R-:W-:Y:S02]  /*7af0*/  @!UPT UIADD3 URZ, UPT, UPT, URZ, URZ, URZ ;  /* 0x000000fffffff290 */ /* 0x000fe4000fffe0ff */
[C---:B-1----:R-:W-:Y:S01]  /*7b00*/  @P1 IMAD R6, R74.reuse, 0x2000, R67 ;  /* 0x000020004a061824 */ /* 0x042fe200078e0243 */
[C---:B------:R-:W-:Y:S01]  /*7b10*/  @P1 LEA R4, R74.reuse, R65, 0xd ;  /* 0x000000414a041211 */ /* 0x040fe200078e68ff */
[C---:B------:R-:W-:Y:S02]  /*7b20*/  @P1 IMAD R5, R74.reuse, 0x2000, R66 ;  /* 0x000020004a051824 */ /* 0x040fe400078e0242 */
[----:B------:R-:W-:Y:S01]  /*7b30*/  @P1 IMAD R3, R74, 0x2000, R62 ;  /* 0x000020004a031824 */ /* 0x000fe200078e023e */
[----:B------:R-:W-:Y:S06]  /*7b40*/  @P0 BRA `(.L_x_128) ;  /* 0x00000000000c0947 */ /* 0x000fec0003800000 */
[----:B---3--:R-:W-:Y:S04]  /*7b50*/  SHF.L.U32 R0, RZ, 0x1f, RZ ;  /* 0x0000001fff007819 */ /* 0x008fe800000006ff */
[----:B------:R-:W1:Y:S02]  /*7b60*/  SYNCS.PHASECHK.TRANS64.TRYWAIT P0, [R2+URZ+0x40], R0 ;  /* 0x00004000020075a7 */ /* 0x000e6400080011ff */
[----:B-1----:R-:W-:Y:S05]  /*7b70*/  @!P0 BRA `(.L_x_129) ;  /* 0x00000044009c8947 */ /* 0x002fea0003800000 */
.L_x_128:
[----:B------:R-:W-:Y:S05]  /*7b80*/  BSYNC B0 ;  /* 0x0000000000007941 */ /* 0x000fea0003800000 */
.L_x_127:
[----:B------:R-:W-:Y:S02]  /*7b90*/  ISETP.NE.AND P0, PT, R76, RZ, PT ;  /* 0x000000ff4c00720c */ /* 0x000fe40003f05270 */
[----:B------:R-:W-:Y:S11]  /*7ba0*/  IADD3 R74, PT, PT, R74, 0x1, RZ ;  /* 0x000000014a4a7810 */ /* 0x000ff60007ffe0ff */
[----:B------:R4:W1:Y:S04]  /*7bb0*/  @P0 LDS.128 R32, [R6] ;  /* 0x0000000006200984 */ /* 0x0008680000000c00 */
[----:B------:R4:W1:Y:S04]  /*7bc0*/  @P0 LDS.128 R36, [R5+0x10] ;  /* 0x0000100005240984 */ /* 0x0008680000000c00 */
[----:B------:R4:W1:Y:S04]  /*7bd0*/  @P0 LDS.128 R40, [R4+0x20] ;  /* 0x0000200004280984 */ /* 0x0008680000000c00 */
[----:B------:R4:W1:Y:S02]  /*7be0*/  @P0 LDS.128 R44, [R3+0x30] ;  /* 0x00003000032c0984 */ /* 0x0008640000000c00 */
.L_x_126:
[----:B------:R-:W-:Y:S05]  /*7bf0*/  BSYNC B1 ;  /* 0x0000000000017941 */ /* 0x000fea0003800000 */
.L_x_125:
[----:B-1-3--:R-:W-:Y:S05]  /*7c00*/  VIADD R0, R25, 0x10 ;  /* 0x0000001019007836 */ /* 0x00afea0000000000 */
[----:B------:R-:W-:Y:S04]  /*7c10*/  SHF.R.U32.HI R0, RZ, 0x15, R0 ;  /* 0x00000015ff007819 */ /* 0x000fe80000011600 */
[----:B------:R-:W-:Y:S11]  /*7c20*/  LOP3.LUT P0, RZ, R0, 0x3, R56, 0x48, !PT ;  /* 0x0000000300ff7812 */ /* 0x000ff60007804838 */
[----:B------:R-:W-:Y:S02]  /*7c30*/  @!UPT UIADD3 URZ, UPT, UPT, URZ, URZ, URZ ;  /* 0x000000fffffff290 */ /* 0x000fe4000fffe0ff */
[----:B------:R-:W-:Y:S05]  /*7c40*/  @!P0 BRA `(.L_x_130) ;  /* 0x0000000000408947 */ /* 0x000fea0003800000 */
[----:B------:R-:W1:Y:S01]  /*7c50*/  LDCU.64 UR8, c[0x4][0x70] ;  /* 0x01000e00ff0877ac */ /* 0x000e620008000a00 */
[----:B----4-:R-:W-:Y:S01]  /*7c60*/  MOV R3, 0x0 ;  /* 0x0000000000037802 */ /* 0x010fe20000000f00 */
[----:B------:R-:W-:Y:S02]  /*7c70*/  HFMA2 R12, -RZ, RZ, 0, 5.9604644775390625e-08 ;  /* 0x00000001ff0c7431 */ /* 0x000fe400000001ff */
[----:B------:R-:W-:Y:S02]  /*7c80*/  IMAD.MOV.U32 R8, RZ, RZ, 0x192 ;  /* 0x00000192ff087424 */ /* 0x000fe400078e00ff */
[----:B------:R-:W-:Y:S01]  /*7c90*/  IMAD.MOV.U32 R13, RZ, RZ, RZ ;  /* 0x000000ffff0d7224 */ /* 0x000fe200078e00ff */
[----:B------:R-:W3:Y:S01]  /*7ca0*/  LDCU.64 UR6, c[0x4][0x78] ;  /* 0x01000f00ff0677ac */ /* 0x000ee20008000a00 */
[----:B------:R-:W4:Y:S01]  /*7cb0*/  LDC.64 R2, c[0x4][R3] ;  /* 0x0100000003027b82 */ /* 0x000f220000000a00 */
[----:B------:R-:W5:Y:S01]  /*7cc0*/  LDCU.64 UR4, c[0x4][0x10] ;  /* 0x01000200ff0477ac */ /* 0x000f620008000a00 */
[----:B-1----:R-:W-:Y:S01]  /*7cd0*/  MOV R5, UR9 ;  /* 0x0000000900057c02 */ /* 0x002fe20008000f00 */
[----:B------:R-:W-:Y:S01]  /*7ce0*/  IMAD.U32 R4, RZ, RZ, UR8 ;  /* 0x00000008ff047e24 */ /* 0x000fe2000f8e00ff */
[----:B---3--:R-:W-:Y:S01]  /*7cf0*/  MOV R7, UR7 ;  /* 0x0000000700077c02 */ /* 0x008fe20008000f00 */
[----:B------:R-:W-:Y:S01]  /*7d00*/  IMAD.U32 R6, RZ, RZ, UR6 ;  /* 0x00000006ff067e24 */ /* 0x000fe2000f8e00ff */
[----:B-----5:R-:W-:Y:S01]  /*7d10*/  MOV R11, UR5 ;  /* 0x00000005000b7c02 */ /* 0x020fe20008000f00 */
[----:B------:R-:W-:Y:S02]  /*7d20*/  IMAD.U32 R10, RZ, RZ, UR4 ;  /* 0x00000004ff0a7e24 */ /* 0x000fe4000f8e00ff */
[----:B------:R-:W-:Y:S07]  /*7d30*/  LEPC R20, `(.L_x_130) ;  /* 0x000000001014794e */ /* 0x000fee0000000000 */
[----:B--2-4-:R-:W-:Y:S05]  /*7d40*/  CALL.ABS.NOINC R2 ;  /* 0x0000000002007343 */ /* 0x014fea0003c00000 */
.L_x_130:
[----:B------:R-:W-:Y:S05]  /*7d50*/  WARPSYNC.ALL ;  /* 0x0000000000007948 */ /* 0x000fea0003800000 */
[----:B------:R-:W-:Y:S01]  /*7d60*/  R2UR UR4, R25 ;  /* 0x00000000190472ca */ /* 0x000fe200000e0000 */
[----:B------:R-:W-:Y:S01]  /*7d70*/  BSSY.RECONVERGENT B0, `(.L_x_131) ;  /* 0x0000045000007945 */ /* 0x000fe20003800200 */
[----:B------:R-:W-:Y:S02]  /*7d80*/  ISETP.NE.AND P6, PT, R72, RZ, PT ;  /* 0x000000ff4800720c */ /* 0x000fe40003fc5270 */
[----:B------:R-:W-:Y:S02]  /*7d90*/  ISETP.NE.AND P0, PT, R69, RZ, PT ;  /* 0x000000ff4500720c */ /* 0x000fe40003f05270 */
[----:B------:R-:W-:Y:S07]  /*7da0*/  MOV R20, UR47 ;  /* 0x0000002f00147c02 */ /* 0x000fee0008000f00 */
[----:B----4-:R-:W1:Y:S02]  /*7db0*/  LDTM.x16 R4, tmem[UR4+0x10] ;  /* 0x00001004000479ee */ /* 0x010e640008240000 */
[----:B------:R-:W-:Y:S01]  /*7dc0*/  @P6 LEA R20, R20, UR43, 0x3 ;  /* 0x0000002b14146c11 */ /* 0x000fe2000f8e18ff */
[C---:B-1----:R-:W-:Y:S01]  /*7dd0*/  FMUL R0, R24.reuse, R4 ;  /* 0x0000000418007220 */ /* 0x042fe20000400000 */
        /* <DEDUP_REMOVED lines=33> */
[----:B------:R-:W-:Y:S01]  /*7ff0*/  FFMA R15, R27, R47, R19 ;  /* 0x0000002f1b0f7223 */ /* 0x000fe20000000013 */
[----:B------:R-:W-:Y:S02]  /*8000*/  MOV R16, UR53 ;  /* 0x0000003500107c02 */ /* 0x000fe40008000f00 */
[----:B------:R-:W-:Y:S02]  /*8010*/  @P6 IADD3 R17, PT, PT, R20, 0x60, RZ ;  /* 0x0000006014116810 */ /* 0x000fe40007ffe0ff */
[----:B------:R1:W-:Y:S01]  /*8020*/  STS.128 [R62+0x2030], R12 ;  /* 0x0020300c3e007388 */ /* 0x0003e20000000c00 */
[----:B------:R-:W-:Y:S02]  /*8030*/  LEA R0, R74, UR43, 0x3 ;  /* 0x0000002b4a007c11 */ /* 0x000fe4000f8e18ff */
[----:B------:R-:W-:Y:S01]  /*8040*/  @P6 PRMT R16, R16, 0x654, R17 ;  /* 0x0000065410106816 */ /* 0x000fe20000000011 */
[----:B------:R-:W-:Y:S01]  /*8050*/  @!PT LDS RZ, [RZ] ;  /* 0x00000000fffff984 */ /* 0x000fe20000000800 */
[----:B------:R-:W-:Y:S01]  /*8060*/  @!PT LDS RZ, [RZ] ;  /* 0x00000000fffff984 */ /* 0x000fe20000000800 */
[----:B------:R-:W-:Y:S01]  /*8070*/  @!PT LDS RZ, [RZ] ;  /* 0x00000000fffff984 */ /* 0x000fe20000000800 */
[----:B------:R-:W-:Y:S01]  /*8080*/  @!PT LDS RZ, [RZ] ;  /* 0x00000000fffff984 */ /* 0x000fe20000000800 */
[----:B------:R3:W-:Y:S06]  /*8090*/  MEMBAR.ALL.CTA ;  /* 0x0000000000007992 */ /* 0x0007ec0000008000 */
[----:B---3--:R-:W3:Y:S01]  /*80a0*/  FENCE.VIEW.ASYNC.S ;  /* 0x00000000000073c6 */ /* 0x008ee20000000000 */
[----:B------:R-:W-:Y:S01]  /*80b0*/  @P6 SHF.L.U32 R2, RZ, 0x1f, RZ ;  /* 0x0000001fff026819 */ /* 0x000fe200000006ff */
[----:B---3--:R-:W-:Y:S06]  /*80c0*/  BAR.SYNC.DEFER_BLOCKING 0x1, 0x80 ;  /* 0x0042000000007b1d */ /* 0x008fec0000010000 */
[----:B------:R-:W-:Y:S05]  /*80d0*/  @P0 BRA `(.L_x_132) ;  /* 0x0000000000380947 */ /* 0x000fea0003800000 */
[----:B------:R-:W-:Y:S02]  /*80e0*/  UIADD3 UR4, UP0, UPT, UR54, 0x680, URZ ;  /* 0x0000068036047890 */ /* 0x000fe4000ff1e0ff */
[----:B------:R-:W-:Y:S02]  /*80f0*/  UIADD3 UR13, UPT, UPT, UR49, 0x10, URZ ;  /* 0x00000010310d7890 */ /* 0x000fe4000fffe0ff */
[----:B------:R-:W-:Y:S02]  /*8100*/  UIADD3 UR12, UPT, UPT, UR43, 0x2200, URZ ;  /* 0x000022002b0c7890 */ /* 0x000fe4000fffe0ff */
[----:B------:R-:W-:Y:S01]  /*8110*/  UIADD3.X UR5, UPT, UPT, URZ, UR55, URZ, UP0, !UPT ;  /* 0x00000037ff057290 */ /* 0x000fe200087fe4ff */
[----:B------:R-:W-:Y:S01]  /*8120*/  UMOV UR14, UR50 ;  /* 0x00000032000e7c82 */ /* 0x000fe20008000000 */
[----:B------:R-:W-:Y:S01]  /*8130*/  UMOV UR15, UR36 ;  /* 0x00000024000f7c82 */ /* 0x000fe20008000000 */
[----:B------:R-:W-:Y:S02]  /*8140*/  UIADD3 UR9, UPT, UPT, UR49, 0x90, URZ ;  /* 0x0000009031097890 */ /* 0x000fe4000fffe0ff */
[----:B------:R-:W-:Y:S01]  /*8150*/  UIADD3 UR8, UPT, UPT, UR43, 0x3200, URZ ;  /* 0x000032002b087890 */ /* 0x000fe2000fffe0ff */
[----:B------:R-:W-:Y:S03]  /*8160*/  UMOV UR10, UR50 ;  /* 0x00000032000a7c82 */ /* 0x000fe60008000000 */
[----:B------:R3:W-:Y:S01]  /*8170*/  UTMASTG.3D [UR12], [UR4] ;  /* 0x0000000c040073b5 */ /* 0x0007e20008010000 */
[----:B------:R-:W-:Y:S04]  /*8180*/  UMOV UR11, UR36 ;  /* 0x00000024000b7c82 */ /* 0x000fe80008000000 */
[----:B------:R3:W-:Y:S01]  /*8190*/  UTMASTG.3D [UR8], [UR4] ;  /* 0x00000008040073b5 */ /* 0x0007e20008010000 */
[----:B------:R0:W-:Y:S01]  /*81a0*/  UTMACMDFLUSH ;  /* 0x00000000000079b7 */ /* 0x0001e20000000000 */
[----:B---3--:R-:W-:Y:S04]  /*81b0*/  DEPBAR.LE SB0, 0x1 ;  /* 0x000080400000791a */ /* 0x008fe80000000000 */
.L_x_132:
[----:B------:R-:W-:Y:S05]  /*81c0*/  BSYNC.RECONVERGENT B0 ;  /* 0x0000000000007941 */ /* 0x000fea0003800200 */
.L_x_131:
[----:B------:R-:W-:Y:S01]  /*81d0*/  BAR.SYNC.DEFER_BLOCKING 0x1, 0x80 ;  /* 0x0042000000007b1d */ /* 0x000fe20000010000 */
[----:B------:R-:W-:Y:S04]  /*81e0*/  UIADD3 UR4, UPT, UPT, UR47, 0x1, URZ ;  /* 0x000000012f047890 */ /* 0x000fe8000fffe0ff */
[----:B------:R-:W-:Y:S04]  /*81f0*/  UISETP.NE.AND UP0, UPT, UR4, 0x4, UPT ;  /* 0x000000040400788c */ /* 0x000fe8000bf05270 */
[----:B------:R-:W-:Y:S01]  /*8200*/  USEL UR46, UR4, URZ, UP0 ;  /* 0x000000ff042e7287 */ /* 0x000fe20008000000 */
[----:B------:R3:W-:Y:S01]  /*8210*/  @P6 SYNCS.ARRIVE.TRANS64.RED.A1T0 RZ, [R16+URZ], RZ ;  /* 0x000000ff10ff69a7 */ /* 0x0007e200081004ff */
[----:B------:R-:W-:Y:S01]  /*8220*/  BSSY B1, `(.L_x_133) ;  /* 0x0000017000017945 */ /* 0x000fe20003800000 */
[----:B------:R-:W4:Y:S02]  /*8230*/  @P6 SYNCS.PHASECHK.TRANS64.TRYWAIT P0, [R0+URZ+0x40], R2 ;  /* 0x00004002000065a7 */ /* 0x000f2400080011ff */
[----:B----4-:R-:W-:Y:S01]  /*8240*/  @P6 SEL R75, RZ, 0x1, !P0 ;  /* 0x00000001ff4b6807 */ /* 0x010fe20004000000 */
[----:B---3--:R-:W-:Y:S06]  /*8250*/  @!P6 BRA `(.L_x_134) ;  /* 0x00000000004ce947 */ /* 0x008fec0003800000 */
        /* <DEDUP_REMOVED lines=9> */
[----:B------:R-:W-:Y:S04]  /*82f0*/  SHF.L.U32 R6, RZ, 0x1f, RZ ;  /* 0x0000001fff067819 */ /* 0x000fe800000006ff */
[----:B------:R-:W1:Y:S02]  /*8300*/  SYNCS.PHASECHK.TRANS64.TRYWAIT P0, [R0+URZ+0x40], R6 ;  /* 0x00004006000075a7 */ /* 0x000e6400080011ff */
[----:B-1----:R-:W-:Y:S05]  /*8310*/  @!P0 BRA `(.L_x_137) ;  /* 0x0000003c00c88947 */ /* 0x002fea0003800000 */
.L_x_136:
[----:B------:R-:W-:Y:S05]  /*8320*/  BSYNC B0 ;  /* 0x0000000000007941 */ /* 0x000fea0003800000 */
.L_x_135:
[----:B------:R-:W-:Y:S02]  /*8330*/  ISETP.NE.AND P0, PT, R76, RZ, PT ;  /* 0x000000ff4c00720c */ /* 0x000fe40003f05270 */
[----:B------:R-:W-:Y:S11]  /*8340*/  IADD3 R74, PT, PT, R74, 0x1, RZ ;  /* 0x000000014a4a7810 */ /* 0x000ff60007ffe0ff */
[----:B------:R3:W4:Y:S04]  /*8350*/  @P0 LDS.128 R32, [R5] ;  /* 0x0000000005200984 */ /* 0x0007280000000c00 */
[----:B------:R3:W1:Y:S04]  /*8360*/  @P0 LDS.128 R36, [R4+0x10] ;  /* 0x0000100004240984 */ /* 0x0006680000000c00 */
[----:B------:R3:W1:Y:S04]  /*8370*/  @P0 LDS.128 R40, [R3+0x20] ;  /* 0x0000200003280984 */ /* 0x0006680000000c00 */
[----:B------:R3:W1:Y:S02]  /*8380*/  @P0 LDS.128 R44, [R2+0x30] ;  /* 0x00003000022c0984 */ /* 0x0006640000000c00 */
.L_x_134:
[----:B------:R-:W-:Y:S05]  /*8390*/  BSYNC B1 ;  /* 0x0000000000017941 */ /* 0x000fea0003800000 */
.L_x_133:
[----:B-1----:R-:W-:Y:S05]  /*83a0*/  VIADD R0, R25, 0x20 ;  /* 0x0000002019007836 */ /* 0x002fea0000000000 */
[----:B------:R-:W-:Y:S04]  /*83b0*/  SHF.R.U32.HI R0, RZ, 0x15, R0 ;  /* 0x00000015ff007819 */ /* 0x000fe80000011600 */
[----:B------:R-:W-:Y:S11]  /*83c0*/  LOP3.LUT P0, RZ, R0, 0x3, R56, 0x48, !PT ;  /* 0x0000000300ff7812 */ /* 0x000ff60007804838 */
[----:B------:R-:W-:Y:S02]  /*83d0*/  @!UPT UIADD3 URZ, UPT, UPT, URZ, URZ, URZ ;  /* 0x000000fffffff290 */ /* 0x000fe4000fffe0ff */
[----:B------:R-:W-:Y:S05]  /*83e0*/  @!P0 BRA `(.L_x_138) ;  /* 0x0000000000408947 */ /* 0x000fea0003800000 */
[----:B------:R-:W1:Y:S01]  /*83f0*/  LDCU.64 UR8, c[0x4][0x70] ;  /* 0x01000e00ff0877ac */ /* 0x000e620008000a00 */
[----:B---3--:R-:W-:Y:S01]  /*8400*/  MOV R3, 0x0 ;  /* 0x0000000000037802 */ /* 0x008fe20000000f00 */
[----:B------:R-:W-:Y:S02]  /*8410*/  HFMA2 R12, -RZ, RZ, 0, 5.9604644775390625e-08 ;  /* 0x00000001ff0c7431 */ /* 0x000fe400000001ff */
[----:B------:R-:W-:Y:S02]  /*8420*/  IMAD.MOV.U32 R8, RZ, RZ, 0x192 ;  /* 0x00000192ff087424 */ /* 0x000fe400078e00ff */
[----:B------:R-:W-:Y:S01]  /*8430*/  IMAD.MOV.U32 R13, RZ, RZ, RZ ;  /* 0x000000ffff0d7224 */ /* 0x000fe200078e00ff */
[----:B------:R-:W3:Y:S01]  /*8440*/  LDCU.64 UR6, c[0x4][0x78] ;  /* 0x01000f00ff0677ac */ /* 0x000ee20008000a00 */
[----:B------:R-:W2:Y:S01]  /*8450*/  LDC.64 R2, c[0x4][R3] ;  /* 0x0100000003027b82 */ /* 0x000ea20000000a00 */
        /* <DEDUP_REMOVED lines=9> */
.L_x_138:
[----:B------:R-:W-:Y:S05]  /*84f0*/  WARPSYNC.ALL ;  /* 0x0000000000007948 */ /* 0x000fea0003800000 */
[----:B------:R-:W-:Y:S01]  /*8500*/  R2UR UR4, R25 ;  /* 0x00000000190472ca */ /* 0x000fe200000e0000 */
[----:B------:R-:W-:Y:S01]  /*8510*/  BSSY.RECONVERGENT B0, `(.L_x_139) ;  /* 0x0000045000007945 */ /* 0x000fe20003800200 */
[----:B------:R-:W-:Y:S02]  /*8520*/  ISETP.NE.AND P6, PT, R72, RZ, PT ;  /* 0x000000ff4800720c */ /* 0x000fe40003fc5270 */
[----:B------:R-:W-:Y:S02]  /*8530*/  ISETP.NE.AND P0, PT, R69, RZ, PT ;  /* 0x000000ff4500720c */ /* 0x000fe40003f05270 */
[----:B------:R-:W-:Y:S07]  /*8540*/  MOV R20, UR46 ;  /* 0x0000002e00147c02 */ /* 0x000fee0008000f00 */
[----:B---3--:R-:W1:Y:S02]  /*8550*/  LDTM.x16 R4, tmem[UR4+0x20] ;  /* 0x00002004000479ee */ /* 0x008e640008240000 */
[----:B------:R-:W-:Y:S01]  /*8560*/  @P6 LEA R20, R20, UR43, 0x3 ;  /* 0x0000002b14146c11 */ /* 0x000fe2000f8e18ff */
[C---:B-1----:R-:W-:Y:S01]  /*8570*/  FMUL R0, R24.reuse, R4 ;  /* 0x0000000418007220 */ /* 0x042fe20000400000 */
[C---:B------:R-:W-:Y:S01]  /*8580*/  FMUL R2, R24.reuse, R5 ;  /* 0x0000000518027220 */ /* 0x040fe20000400000 */
[C---:B------:R-:W-:Y:S01]  /*8590*/  FMUL R3, R24.reuse, R6 ;  /* 0x0000000618037220 */ /* 0x040fe20000400000 */
[C---:B------:R-:W-:Y:S01]  /*85a0*/  FMUL R7, R24.reuse, R7 ;  /* 0x0000000718077220 */ /* 0x040fe20000400000 */
[C---:B----4-:R-:W-:Y:S01]  /*85b0*/  FFMA R28, R27.reuse, R32, R0 ;  /* 0x000000201b1c7223 */ /* 0x050fe20000000000 */
        /* <DEDUP_REMOVED lines=58> */
.L_x_140:
[----:B------:R-:W-:Y:S05]  /*8960*/  BSYNC.RECONVERGENT B0 ;  /* 0x0000000000007941 */ /* 0x000fea0003800200 */
.L_x_139:
[----:B------:R-:W-:Y:S01]  /*8970*/  BAR.SYNC.DEFER_BLOCKING 0x1, 0x80 ;  /* 0x0042000000007b1d */ /* 0x000fe20000010000 */
[----:B------:R-:W-:Y:S01]  /*8980*/  UIADD3 UR4, UPT, UPT, UR46, 0x1, URZ ;  /* 0x000000012e047890 */ /* 0x000fe2000fffe0ff */
[----:B------:R-:W-:Y:S03]  /*8990*/  HFMA2 R77, -RZ, RZ, 0, 0 ;  /* 0x00000000ff4d7431 */ /* 0x000fe600000001ff */
        /* <DEDUP_REMOVED lines=19> */
.L_x_144:
[----:B------:R-:W-:Y:S05]  /*8ad0*/  BSYNC B0 ;  /* 0x0000000000007941 */ /* 0x000fea0003800000 */
.L_x_143:
[----:B------:R-:W-:Y:S01]  /*8ae0*/  ISETP.NE.AND P0, PT, R76, RZ, PT ;  /* 0x000000ff4c00720c */ /* 0x000fe20003f05270 */
[----:B------:R-:W-:Y:S11]  /*8af0*/  VIADD R74, R74, 0x1 ;  /* 0x000000014a4a7836 */ /* 0x000ff60000000000 */
[----:B------:R-:W-:Y:S01]  /*8b00*/  @!UPT UIADD3 URZ, UPT, UPT, URZ, URZ, URZ ;  /* 0x000000fffffff290 */ /* 0x000fe2000fffe0ff */
[----:B------:R3:W4:Y:S04]  /*8b10*/  @P0 LDS.128 R32, [R5] ;  /* 0x0000000005200984 */ /* 0x0007280000000c00 */
[----:B------:R3:W1:Y:S04]  /*8b20*/  @P0 LDS.128 R36, [R4+0x10] ;  /* 0x0000100004240984 */ /* 0x0006680000000c00 */
[----:B------:R3:W1:Y:S04]  /*8b30*/  @P0 LDS.128 R40, [R3+0x20] ;  /* 0x0000200003280984 */ /* 0x0006680000000c00 */
[----:B------:R3:W1:Y:S01]  /*8b40*/  @P0 LDS.128 R44, [R2+0x30] ;  /* 0x00003000022c0984 */ /* 0x0006620000000c00 */
[C---:B------:R-:W-:Y:S04]  /*8b50*/  ISETP.NE.AND P0, PT, R74.reuse, 0x4, PT ;  /* 0x000000044a00780c */ /* 0x040fe80003f05270 */
[----:B------:R-:W-:Y:S02]  /*8b60*/  SEL R74, R74, RZ, P0 ;  /* 0x000000ff4a4a7207 */ /* 0x000fe40000000000 */
[----:B------:R-:W-:Y:S02]  /*8b70*/  SEL R77, RZ, 0x1, P0 ;  /* 0x00000001ff4d7807 */ /* 0x000fe40000000000 */
.L_x_142:
[----:B------:R-:W-:Y:S05]  /*8b80*/  BSYNC B1 ;  /* 0x0000000000017941 */ /* 0x000fea0003800000 */
.L_x_141:
        /* <DEDUP_REMOVED lines=21> */
.L_x_146:
        /* <DEDUP_REMOVED lines=54> */
[----:B------:R-:W-:Y:S01]  /*9040*/  @P6 SHF.L.U32 R2, R77, 0x1f, RZ ;  /* 0x0000001f4d026819 */ /* 0x000fe200000006ff */
        /* <DEDUP_REMOVED lines=16> */
.L_x_148:
[----:B------:R-:W-:Y:S05]  /*9150*/  BSYNC.RECONVERGENT B0 ;  /* 0x0000000000007941 */ /* 0x000fea0003800200 */
.L_x_147:
        /* <DEDUP_REMOVED lines=18> */
[----:B------:R-:W-:Y:S04]  /*9280*/  SHF.L.U32 R6, R77, 0x1f, RZ ;  /* 0x0000001f4d067819 */ /* 0x000fe800000006ff */
[----:B------:R-:W1:Y:S02]  /*9290*/  SYNCS.PHASECHK.TRANS64.TRYWAIT P0, [R0+URZ+0x40], R6 ;  /* 0x00004006000075a7 */ /* 0x000e6400080011ff */
[----:B-1----:R-:W-:Y:S05]  /*92a0*/  @!P0 BRA `(.L_x_153) ;  /* 0x00000030000c8947 */ /* 0x002fea0003800000 */
.L_x_152:
[----:B------:R-:W-:Y:S05]  /*92b0*/  BSYNC B0 ;  /* 0x0000000000007941 */ /* 0x000fea0003800000 */
.L_x_151:
[----:B------:R-:W-:Y:S01]  /*92c0*/  ISETP.NE.AND P0, PT, R76, RZ, PT ;  /* 0x000000ff4c00720c */ /* 0x000fe20003f05270 */
[----:B------:R-:W-:Y:S11]  /*92d0*/  VIADD R74, R74, 0x1 ;  /* 0x000000014a4a7836 */ /* 0x000ff60000000000 */
[----:B------:R-:W-:Y:S01]  /*92e0*/  @!UPT UIADD3 URZ, UPT, UPT, URZ, URZ, URZ ;  /* 0x000000fffffff290 */ /* 0x000fe2000fffe0ff */
[----:B------:R3:W4:Y:S04]  /*92f0*/  @P0 LDS.128 R32, [R5] ;  /* 0x0000000005200984 */ /* 0x0007280000000c00 */
[----:B------:R3:W2:Y:S04]  /*9300*/  @P0 LDS.128 R36, [R4+0x10] ;  /* 0x0000100004240984 */ /* 0x0006a80000000c00 */
[----:B------:R3:W2:Y:S04]  /*9310*/  @P0 LDS.128 R40, [R3+0x20] ;  /* 0x0000200003280984 */ /* 0x0006a80000000c00 */
[----:B------:R3:W2:Y:S01]  /*9320*/  @P0 LDS.128 R44, [R2+0x30] ;  /* 0x00003000022c0984 */ /* 0x0006a20000000c00 */
[C---:B------:R-:W-:Y:S04]  /*9330*/  ISETP.NE.AND P0, PT, R74.reuse, 0x4, PT ;  /* 0x000000044a00780c */ /* 0x040fe80003f05270 */
[----:B-1----:R-:W-:Y:S02]  /*9340*/  SEL R0, RZ, 0x1, P0 ;  /* 0x00000001ff007807 */ /* 0x002fe40000000000 */
[----:B------:R-:W-:Y:S02]  /*9350*/  SEL R74, R74, RZ, P0 ;  /* 0x000000ff4a4a7207 */ /* 0x000fe40000000000 */
[----:B------:R-:W-:Y:S02]  /*9360*/  LOP3.LUT R77, R77, R0, RZ, 0x3c, !PT ;  /* 0x000000004d4d7212 */ /* 0x000fe400078e3cff */
.L_x_150:
[----:B------:R-:W-:Y:S05]  /*9370*/  BSYNC B1 ;  /* 0x0000000000017941 */ /* 0x000fea0003800000 */
.L_x_149:
[----:B------:R-:W-:Y:S05]  /*9380*/  VIADD R0, R25, 0x40 ;  /* 0x0000004019007836 */ /* 0x000fea0000000000 */
[----:B------:R-:W-:Y:S04]  /*9390*/  SHF.R.U32.HI R0, RZ, 0x15, R0 ;  /* 0x00000015ff007819 */ /* 0x000fe80000011600 */
[----:B------:R-:W-:Y:S11]  /*93a0*/  LOP3.LUT P0, RZ, R0, 0x3, R56, 0x48, !PT ;  /* 0x0000000300ff7812 */ /* 0x000ff60007804838 */
[----:B------:R-:W-:Y:S02]  /*93b0*/  @!UPT UIADD3 URZ, UPT, UPT, URZ, URZ, URZ ;  /* 0x000000fffffff290 */ /* 0x000fe4000fffe0ff */
[----:B------:R-:W-:Y:S05]  /*93c0*/  @!P0 BRA `(.L_x_154) ;  /* 0x0000000000408947 */ /* 0x000fea0003800000 */
[----:B------:R-:W5:Y:S01]  /*93d0*/  LDCU.64 UR8, c[0x4][0x70] ;  /* 0x01000e00ff0877ac */ /* 0x000f620008000a00 */
[----:B---3--:R-:W-:Y:S01]  /*93e0*/  MOV R3, 0x0 ;  /* 0x0000000000037802 */ /* 0x008fe20000000f00 */
[----:B-1----:R-:W-:Y:S02]  /*93f0*/  HFMA2 R12, -RZ, RZ, 0, 5.9604644775390625e-08 ;  /* 0x00000001ff0c7431 */ /* 0x002fe400000001ff */
[----:B------:R-:W-:Y:S02]  /*9400*/  IMAD.MOV.U32 R8, RZ, RZ, 0x192 ;  /* 0x00000192ff087424 */ /* 0x000fe400078e00ff */
[----:B------:R-:W-:Y:S01]  /*9410*/  IMAD.MOV.U32 R13, RZ, RZ, RZ ;  /* 0x000000ffff0d7224 */ /* 0x000fe200078e00ff */
[----:B------:R-:W1:Y:S01]  /*9420*/  LDCU.64 UR6, c[0x4][0x78] ;  /* 0x01000f00ff0677ac */ /* 0x000e620008000a00 */
[----:B------:R-:W3:Y:S01]  /*9430*/  LDC.64 R2, c[0x4][R3] ;  /* 0x0100000003027b82 */ /* 0x000ee20000000a00 */
[----:B------:R-:W2:Y:S01]  /*9440*/  LDCU.64 UR4, c[0x4][0x10] ;  /* 0x01000200ff0477ac */ /* 0x000ea20008000a00 */
[----:B-----5:R-:W-:Y:S01]  /*9450*/  MOV R5, UR9 ;  /* 0x0000000900057c02 */ /* 0x020fe20008000f00 */
[----:B------:R-:W-:Y:S01]  /*9460*/  IMAD.U32 R4, RZ, RZ, UR8 ;  /* 0x00000008ff047e24 */ /* 0x000fe2000f8e00ff */
[----:B-1----:R-:W-:Y:S01]  /*9470*/  MOV R7, UR7 ;  /* 0x0000000700077c02 */ /* 0x002fe20008000f00 */
[----:B------:R-:W-:Y:S01]  /*9480*/  IMAD.U32 R6, RZ, RZ, UR6 ;  /* 0x00000006ff067e24 */ /* 0x000fe2000f8e00ff */
[----:B--2---:R-:W-:Y:S01]  /*9490*/  MOV R11, UR5 ;  /* 0x00000005000b7c02 */ /* 0x004fe20008000f00 */
[----:B------:R-:W-:Y:S02]  /*94a0*/  IMAD.U32 R10, RZ, RZ, UR4 ;  /* 0x00000004ff0a7e24 */ /* 0x000fe4000f8e00ff */
[----:B------:R-:W-:Y:S07]  /*94b0*/  LEPC R20, `(.L_x_154) ;  /* 0x000000001014794e */ /* 0x000fee0000000000 */
[----:B---34-:R-:W-:Y:S05]  /*94c0*/  CALL.ABS.NOINC R2 ;  /* 0x0000000002007343 */ /* 0x018fea0003c00000 */
.L_x_154:
[----:B------:R-:W-:Y:S05]  /*94d0*/  WARPSYNC.ALL ;  /* 0x0000000000007948 */ /* 0x000fea0003800000 */
[----:B------:R-:W-:Y:S01]  /*94e0*/  R2UR UR4, R25 ;  /* 0x00000000190472ca */ /* 0x000fe200000e0000 */
[----:B------:R-:W-:Y:S01]  /*94f0*/  BSSY.RECONVERGENT B0, `(.L_x_155) ;  /* 0x0000047000007945 */ /* 0x000fe20003800200 */
[----:B------:R-:W-:Y:S02]  /*9500*/  ISETP.NE.AND P6, PT, R72, RZ, PT ;  /* 0x000000ff4800720c */ /* 0x000fe40003fc5270 */
[----:B------:R-:W-:Y:S02]  /*9510*/  ISETP.NE.AND P0, PT, R69, RZ, PT ;  /* 0x000000ff4500720c */ /* 0x000fe40003f05270 */
[----:B------:R-:W-:Y:S07]  /*9520*/  MOV R20, UR47 ;  /* 0x0000002f00147c02 */ /* 0x000fee0008000f00 */
[----:B-1-3--:R-:W1:Y:S02]  /*9530*/  LDTM.x16 R4, tmem[UR4+0x40] ;  /* 0x00004004000479ee */ /* 0x00ae640008240000 */
        /* <DEDUP_REMOVED lines=13> */
[C---:B--2---:R-:W-:Y:S01]  /*9610*/  FFMA R4, R27.reuse, R36, R4 ;  /* 0x000000241b047223 */ /* 0x044fe20000000004 */
        /* <DEDUP_REMOVED lines=32> */
[----:B--2---:R-:W2:Y:S01]  /*9820*/  FENCE.VIEW.ASYNC.S ;  /* 0x00000000000073c6 */ /* 0x004ea20000000000 */
[----:B------:R-:W-:Y:S01]  /*9830*/  @P6 SHF.L.U32 R2, R77, 0x1f, RZ ;  /* 0x0000001f4d026819 */ /* 0x000fe200000006ff */
[----:B--2---:R-:W-:Y:S06]  /*9840*/  BAR.SYNC.DEFER_BLOCKING 0x1, 0x80 ;  /* 0x0042000000007b1d */ /* 0x004fec0000010000 */
[----:B------:R-:W-:Y:S05]  /*9850*/  @P0 BRA `(.L_x_156) ;  /* 0x0000000000400947 */ /* 0x000fea0003800000 */
[----:B------:R-:W-:Y:S02]  /*9860*/  UIADD3 UR4, UPT, UPT, UR43, 0x200, URZ ;  /* 0x000002002b047890 */ /* 0x000fe4000fffe0ff */
[----:B------:R-:W-:Y:S01]  /*9870*/  UIADD3 UR9, UPT, UPT, UR49, 0x40, URZ ;  /* 0x0000004031097890 */ /* 0x000fe2000fffe0ff */
[----:B------:R-:W-:Y:S01]  /*9880*/  UMOV UR10, UR50 ;  /* 0x00000032000a7c82 */ /* 0x000fe20008000000 */
[----:B------:R-:W-:Y:S02]  /*9890*/  UMOV UR11, UR36 ;  /* 0x00000024000b7c82 */ /* 0x000fe40008000000 */
[----:B------:R-:W-:Y:S01]  /*98a0*/  MOV R59, UR4 ;  /* 0x00000004003b7c02 */ /* 0x000fe20008000f00 */
[----:B------:R-:W-:Y:S02]  /*98b0*/  UIADD3 UR4, UP0, UPT, UR54, 0x680, URZ ;  /* 0x0000068036047890 */ /* 0x000fe4000ff1e0ff */
[----:B------:R-:W-:Y:S01]  /*98c0*/  UIADD3 UR13, UPT, UPT, UR49, 0xc0, URZ ;  /* 0x000000c0310d7890 */ /* 0x000fe2000fffe0ff */
[----:B------:R-:W-:Y:S01]  /*98d0*/  R2UR UR8, R59 ;  /* 0x000000003b0872ca */ /* 0x000fe200000e0000 */
[----:B------:R-:W-:Y:S02]  /*98e0*/  UIADD3.X UR5, UPT, UPT, URZ, UR55, URZ, UP0, !UPT ;  /* 0x00000037ff057290 */ /* 0x000fe400087fe4ff */
[----:B------:R-:W-:Y:S01]  /*98f0*/  UIADD3 UR12, UPT, UPT, UR43, 0x1200, URZ ;  /* 0x000012002b0c7890 */ /* 0x000fe2000fffe0ff */
[----:B------:R-:W-:Y:S01]  /*9900*/  UMOV UR14, UR50 ;  /* 0x00000032000e7c82 */ /* 0x000fe20008000000 */
[----:B------:R-:W-:Y:S08]  /*9910*/  UMOV UR15, UR36 ;  /* 0x00000024000f7c82 */ /* 0x000ff00008000000 */
[----:B------:R2:W-:Y:S01]  /*9920*/  UTMASTG.3D [UR8], [UR4] ;  /* 0x00000008040073b5 */ /* 0x0005e20008010000 */
[----:B------:R2:W-:Y:S01]  /*9930*/  UTMASTG.3D [UR12], [UR4] ;  /* 0x0000000c040073b5 */ /* 0x0005e20008010000 */
[----:B------:R0:W-:Y:S01]  /*9940*/  UTMACMDFLUSH ;  /* 0x00000000000079b7 */ /* 0x0001e20000000000 */
[----:B--2---:R-:W-:Y:S04]  /*9950*/  DEPBAR.LE SB0, 0x1 ;  /* 0x000080400000791a */ /* 0x004fe80000000000 */
.L_x_156:
[----:B------:R-:W-:Y:S05]  /*9960*/  BSYNC.RECONVERGENT B0 ;  /* 0x0000000000007941 */ /* 0x000fea0003800200 */
.L_x_155:
[----:B------:R-:W-:Y:S01]  /*9970*/  BAR.SYNC.DEFER_BLOCKING 0x1, 0x80 ;  /* 0x0042000000007b1d */ /* 0x000fe20000010000 */
[----:B------:R-:W-:Y:S04]  /*9980*/  UIADD3 UR4, UPT, UPT, UR47, 0x1, URZ ;  /* 0x000000012f047890 */ /* 0x000fe8000fffe0ff */
[----:B------:R-:W-:Y:S04]  /*9990*/  UISETP.NE.AND UP0, UPT, UR4, 0x4, UPT ;  /* 0x000000040400788c */ /* 0x000fe8000bf05270 */
[----:B------:R-:W-:Y:S01]  /*99a0*/  USEL UR46, UR4, URZ, UP0 ;  /* 0x000000ff042e7287 */ /* 0x000fe20008000000 */
[----:B------:R2:W-:Y:S01]  /*99b0*/  @P6 SYNCS.ARRIVE.TRANS64.RED.A1T0 RZ, [R16+URZ], RZ ;  /* 0x000000ff10ff69a7 */ /* 0x0005e200081004ff */
[----:B------:R-:W-:Y:S01]  /*99c0*/  BSSY B1, `(.L_x_157) ;  /* 0x000001c000017945 */ /* 0x000fe20003800000 */
[----:B------:R-:W3:Y:S02]  /*99d0*/  @P6 SYNCS.PHASECHK.TRANS64.TRYWAIT P0, [R0+URZ+0x40], R2 ;  /* 0x00004002000065a7 */ /* 0x000ee400080011ff */
[----:B---3--:R-:W-:Y:S01]  /*99e0*/  @P6 SEL R75, RZ, 0x1, !P0 ;  /* 0x00000001ff4b6807 */ /* 0x008fe20004000000 */
[----:B--2---:R-:W-:Y:S06]  /*99f0*/  @!P6 BRA `(.L_x_158) ;  /* 0x000000000060e947 */ /* 0x004fec0003800000 */
        /* <DEDUP_REMOVED lines=12> */
.L_x_160:
[----:B------:R-:W-:Y:S05]  /*9ac0*/  BSYNC B0 ;  /* 0x0000000000007941 */ /* 0x000fea0003800000 */
.L_x_159:
[----:B------:R-:W-:Y:S01]  /*9ad0*/  ISETP.NE.AND P0, PT, R76, RZ, PT ;  /* 0x000000ff4c00720c */ /* 0x000fe20003f05270 */
[----:B------:R-:W-:Y:S11]  /*9ae0*/  VIADD R74, R74, 0x1 ;  /* 0x000000014a4a7836 */ /* 0x000ff60000000000 */
[----:B------:R-:W-:Y:S01]  /*9af0*/  @!UPT UIADD3 URZ, UPT, UPT, URZ, URZ, URZ ;  /* 0x000000fffffff290 */ /* 0x000fe2000fffe0ff */
[----:B------:R2:W3:Y:S04]  /*9b00*/  @P0 LDS.128 R32, [R5] ;  /* 0x0000000005200984 */ /* 0x0004e80000000c00 */
[----:B------:R2:W4:Y:S04]  /*9b10*/  @P0 LDS.128 R36, [R4+0x10] ;  /* 0x0000100004240984 */ /* 0x0005280000000c00 */
[----:B------:R2:W2:Y:S04]  /*9b20*/  @P0 LDS.128 R40, [R3+0x20] ;  /* 0x0000200003280984 */ /* 0x0004a80000000c00 */
[----:B------:R2:W2:Y:S01]  /*9b30*/  @P0 LDS.128 R44, [R2+0x30] ;  /* 0x00003000022c0984 */ /* 0x0004a20000000c00 */
[C---:B------:R-:W-:Y:S04]  /*9b40*/  ISETP.NE.AND P0, PT, R74.reuse, 0x4, PT ;  /* 0x000000044a00780c */ /* 0x040fe80003f05270 */
[----:B-1----:R-:W-:Y:S02]  /*9b50*/  SEL R0, RZ, 0x1, P0 ;  /* 0x00000001ff007807 */ /* 0x002fe40000000000 */
[----:B------:R-:W-:Y:S02]  /*9b60*/  SEL R74, R74, RZ, P0 ;  /* 0x000000ff4a4a7207 */ /* 0x000fe40000000000 */
[----:B------:R-:W-:Y:S02]  /*9b70*/  LOP3.LUT R77, R77, R0, RZ, 0x3c, !PT ;  /* 0x000000004d4d7212 */ /* 0x000fe400078e3cff */
.L_x_158:
[----:B------:R-:W-:Y:S05]  /*9b80*/  BSYNC B1 ;  /* 0x0000000000017941 */ /* 0x000fea0003800000 */
.L_x_157:
[----:B------:R-:W-:Y:S05]  /*9b90*/  VIADD R0, R25, 0x50 ;  /* 0x0000005019007836 */ /* 0x000fea0000000000 */
[----:B------:R-:W-:Y:S04]  /*9ba0*/  SHF.R.U32.HI R0, RZ, 0x15, R0 ;  /* 0x00000015ff007819 */ /* 0x000fe80000011600 */
[----:B------:R-:W-:Y:S11]  /*9bb0*/  LOP3.LUT P0, RZ, R0, 0x3, R56, 0x48, !PT ;  /* 0x0000000300ff7812 */ /* 0x000ff60007804838 */
[----:B------:R-:W-:Y:S02]  /*9bc0*/  @!UPT UIADD3 URZ, UPT, UPT, URZ, URZ, URZ ;  /* 0x000000fffffff290 */ /* 0x000fe4000fffe0ff */
[----:B------:R-:W-:Y:S05]  /*9bd0*/  @!P0 BRA `(.L_x_162) ;  /* 0x0000000000408947 */ /* 0x000fea0003800000 */
[----:B------:R-:W5:Y:S01]  /*9be0*/  LDCU.64 UR8, c[0x4][0x70] ;  /* 0x01000e00ff0877ac */ /* 0x000f620008000a00 */
[----:B--2---:R-:W-:Y:S01]  /*9bf0*/  MOV R3, 0x0 ;  /* 0x0000000000037802 */ /* 0x004fe20000000f00 */
[----:B-1----:R-:W-:Y:S02]  /*9c00*/  HFMA2 R12, -RZ, RZ, 0, 5.9604644775390625e-08 ;  /* 0x00000001ff0c7431 */ /* 0x002fe400000001ff */
[----:B------:R-:W-:Y:S02]  /*9c10*/  IMAD.MOV.U32 R8, RZ, RZ, 0x192 ;  /* 0x00000192ff087424 */ /* 0x000fe400078e00ff */
[----:B------:R-:W-:Y:S01]  /*9c20*/  IMAD.MOV.U32 R13, RZ, RZ, RZ ;  /* 0x000000ffff0d7224 */ /* 0x000fe200078e00ff */
[----:B------:R-:W1:Y:S01]  /*9c30*/  LDCU.64 UR6, c[0x4][0x78] ;  /* 0x01000f00ff0677ac */ /* 0x000e620008000a00 */
[----:B------:R-:W2:Y:S01]  /*9c40*/  LDC.64 R2, c[0x4][R3] ;  /* 0x0100000003027b82 */ /* 0x000ea20000000a00 */
[----:B------:R-:W3:Y:S01]  /*9c50*/  LDCU.64 UR4, c[0x4][0x10] ;  /* 0x01000200ff0477ac */ /* 0x000ee20008000a00 */
[----:B-----5:R-:W-:Y:S01]  /*9c60*/  MOV R5, UR9 ;  /* 0x0000000900057c02 */ /* 0x020fe20008000f00 */
[----:B------:R-:W-:Y:S01]  /*9c70*/  IMAD.U32 R4, RZ, RZ, UR8 ;  /* 0x00000008ff047e24 */ /* 0x000fe2000f8e00ff */
[----:B-1----:R-:W-:Y:S01]  /*9c80*/  MOV R7, UR7 ;  /* 0x0000000700077c02 */ /* 0x002fe20008000f00 */
[----:B------:R-:W-:Y:S01]  /*9c90*/  IMAD.U32 R6, RZ, RZ, UR6 ;  /* 0x00000006ff067e24 */ /* 0x000fe2000f8e00ff */
[----:B---3--:R-:W-:Y:S01]  /*9ca0*/  MOV R11, UR5 ;  /* 0x00000005000b7c02 */ /* 0x008fe20008000f00 */
[----:B------:R-:W-:Y:S02]  /*9cb0*/  IMAD.U32 R10, RZ, RZ, UR4 ;  /* 0x00000004ff0a7e24 */ /* 0x000fe4000f8e00ff */
[----:B------:R-:W-:Y:S07]  /*9cc0*/  LEPC R20, `(.L_x_162) ;  /* 0x000000001014794e */ /* 0x000fee0000000000 */
[----:B--2-4-:R-:W-:Y:S05]  /*9cd0*/  CALL.ABS.NOINC R2 ;  /* 0x0000000002007343 */ /* 0x014fea0003c00000 */
.L_x_162:
[----:B------:R-:W-:Y:S05]  /*9ce0*/  WARPSYNC.ALL ;  /* 0x0000000000007948 */ /* 0x000fea0003800000 */
[----:B------:R-:W-:Y:S01]  /*9cf0*/  R2UR UR4, R25 ;  /* 0x00000000190472ca */ /* 0x000fe200000e0000 */
[----:B------:R-:W-:Y:S01]  /*9d00*/  BSSY.RECONVERGENT B0, `(.L_x_163) ;  /* 0x0000045000007945 */ /* 0x000fe20003800200 */
[----:B------:R-:W-:Y:S02]  /*9d10*/  ISETP.NE.AND P6, PT, R72, RZ, PT ;  /* 0x000000ff4800720c */ /* 0x000fe40003fc5270 */
[----:B------:R-:W-:Y:S02]  /*9d20*/  ISETP.NE.AND P0, PT, R69, RZ, PT ;  /* 0x000000ff4500720c */ /* 0x000fe40003f05270 */
[----:B------:R-:W-:Y:S07]  /*9d30*/  MOV R20, UR46 ;  /* 0x0000002e00147c02 */ /* 0x000fee0008000f00 */
[----:B-12---:R-:W1:Y:S02]  /*9d40*/  LDTM.x16 R4, tmem[UR4+0x50] ;  /* 0x00005004000479ee */ /* 0x006e640008240000 */
[----:B------:R-:W-:Y:S01]  /*9d50*/  @P6 LEA R20, R20, UR43, 0x3 ;  /* 0x0000002b14146c11 */ /* 0x000fe2000f8e18ff */
[C---:B-1----:R-:W-:Y:S01]  /*9d60*/  FMUL R0, R24.reuse, R4 ;  /* 0x0000000418007220 */ /* 0x042fe20000400000 */
[C---:B------:R-:W-:Y:S01]  /*9d70*/  FMUL R2, R24.reuse, R5 ;  /* 0x0000000518027220 */ /* 0x040fe20000400000 */
[C---:B------:R-:W-:Y:S01]  /*9d80*/  FMUL R3, R24.reuse, R6 ;  /* 0x0000000618037220 */ /* 0x040fe20000400000 */
[C---:B------:R-:W-:Y:S01]  /*9d90*/  FMUL R7, R24.reuse, R7 ;  /* 0x0000000718077220 */ /* 0x040fe20000400000 */
[C---:B---3--:R-:W-:Y:S01]  /*9da0*/  FFMA R28, R27.reuse, R32, R0 ;  /* 0x000000201b1c7223 */ /* 0x048fe20000000000 */
[C---:B------:R-:W-:Y:S01]  /*9db0*/  FMUL R4, R24.reuse, R8 ;  /* 0x0000000818047220 */ /* 0x040fe20000400000 */
[C---:B------:R-:W-:Y:S01]  /*9dc0*/  FFMA R29, R27.reuse, R33, R2 ;  /* 0x000000211b1d7223 */ /* 0x040fe20000000002 */
[C---:B------:R-:W-:Y:S01]  /*9dd0*/  FMUL R5, R24.reuse, R9 ;  /* 0x0000000918057220 */ /* 0x040fe20000400000 */
[C---:B------:R-:W-:Y:S01]  /*9de0*/  FFMA R30, R27.reuse, R34, R3 ;  /* 0x000000221b1e7223 */ /* 0x040fe20000000003 */
[C---:B------:R-:W-:Y:S01]  /*9df0*/  FMUL R6, R24.reuse, R10 ;  /* 0x0000000a18067220 */ /* 0x040fe20000400000 */
[C---:B------:R-:W-:Y:S01]  /*9e00*/  FFMA R31, R27.reuse, R35, R7 ;  /* 0x000000231b1f7223 */ /* 0x040fe20000000007 */
[C---:B------:R-:W-:Y:S01]  /*9e10*/  FMUL R11, R24.reuse, R11 ;  /* 0x0000000b180b7220 */ /* 0x040fe20000400000 */
[C---:B----4-:R-:W-:Y:S01]  /*9e20*/  FFMA R4, R27.reuse, R36, R4 ;  /* 0x000000241b047223 */ /* 0x050fe20000000004 */
        /* <DEDUP_REMOVED lines=49> */
[----:B--2---:R-:W-:Y:S04]  /*a140*/  DEPBAR.LE SB0, 0x1 ;  /* 0x000080400000791a */ /* 0x004fe80000000000 */
.L_x_164:
[----:B------:R-:W-:Y:S05]  /*a150*/  BSYNC.RECONVERGENT B0 ;  /* 0x0000000000007941 */ /* 0x000fea0003800200 */
.L_x_163:
        /* <DEDUP_REMOVED lines=21> */
.L_x_168:
[----:B------:R-:W-:Y:S05]  /*a2b0*/  BSYNC B0 ;  /* 0x0000000000007941 */ /* 0x000fea0003800000 */
.L_x_167:
        /* <DEDUP_REMOVED lines=11> */
.L_x_166:
[----:B------:R-:W-:Y:S05]  /*a370*/  BSYNC B1 ;  /* 0x0000000000017941 */ /* 0x000fea0003800000 */
.L_x_165:
        /* <DEDUP_REMOVED lines=21> */
.L_x_170:
        /* <DEDUP_REMOVED lines=71> */
.L_x_172:
[----:B------:R-:W-:Y:S05]  /*a940*/  BSYNC.RECONVERGENT B0 ;  /* 0x0000000000007941 */ /* 0x000fea0003800200 */
.L_x_171:
        /* <DEDUP_REMOVED lines=21> */
.L_x_176:
[----:B------:R-:W-:Y:S05]  /*aaa0*/  BSYNC B0 ;  /* 0x0000000000007941 */ /* 0x000fea0003800000 */
.L_x_175:
[----:B------:R-:W-:Y:S11]  /*aab0*/  ISETP.NE.AND P0, PT, R76, RZ, PT ;  /* 0x000000ff4c00720c */ /* 0x000ff60003f05270 */
[----:B------:R-:W-:Y:S02]  /*aac0*/  @!UPT UIADD3 URZ, UPT, UPT, URZ, URZ, URZ ;  /* 0x000000fffffff290 */ /* 0x000fe4000fffe0ff */
[----:B------:R2:W3:Y:S04]  /*aad0*/  @P0 LDS.128 R32, [R4] ;  /* 0x0000000004200984 */ /* 0x0004e80000000c00 */
[----:B------:R2:W4:Y:S04]  /*aae0*/  @P0 LDS.128 R36, [R3+0x10] ;  /* 0x0000100003240984 */ /* 0x0005280000000c00 */
[----:B------:R2:W1:Y:S04]  /*aaf0*/  @P0 LDS.128 R40, [R2+0x20] ;  /* 0x0000200002280984 */ /* 0x0004680000000c00 */
[----:B------:R2:W1:Y:S02]  /*ab00*/  @P0 LDS.128 R44, [R74+0x30] ;  /* 0x000030004a2c0984 */ /* 0x0004640000000c00 */
.L_x_174:
[----:B------:R-:W-:Y:S05]  /*ab10*/  BSYNC B1 ;  /* 0x0000000000017941 */ /* 0x000fea0003800000 */
.L_x_173:
[----:B-1----:R-:W-:Y:S05]  /*ab20*/  VIADD R0, R25, 0x70 ;  /* 0x0000007019007836 */ /* 0x002fea0000000000 */
[----:B------:R-:W-:Y:S04]  /*ab30*/  SHF.R.U32.HI R0, RZ, 0x15, R0 ;  /* 0x00000015ff007819 */ /* 0x000fe80000011600 */
[----:B------:R-:W-:Y:S11]  /*ab40*/  LOP3.LUT P0, RZ, R0, 0x3, R56, 0x48, !PT ;  /* 0x0000000300ff7812 */ /* 0x000ff60007804838 */
[----:B------:R-:W-:Y:S02]  /*ab50*/  @!UPT UIADD3 URZ, UPT, UPT, URZ, URZ, URZ ;  /* 0x000000fffffff290 */ /* 0x000fe4000fffe0ff */
[----:B------:R-:W-:Y:S05]  /*ab60*/  @!P0 BRA `(.L_x_178) ;  /* 0x0000000000408947 */ /* 0x000fea0003800000 */
[----:B------:R-:W1:Y:S01]  /*ab70*/  LDCU.64 UR8, c[0x4][0x70] ;  /* 0x01000e00ff0877ac */ /* 0x000e620008000a00 */
[----:B--2---:R-:W-:Y:S01]  /*ab80*/  MOV R3, 0x0 ;  /* 0x0000000000037802 */ /* 0x004fe20000000f00 */
[----:B------:R-:W-:Y:S02]  /*ab90*/  HFMA2 R12, -RZ, RZ, 0, 5.9604644775390625e-08 ;  /* 0x00000001ff0c7431 */ /* 0x000fe400000001ff */
[----:B------:R-:W-:Y:S02]  /*aba0*/  IMAD.MOV.U32 R8, RZ, RZ, 0x192 ;  /* 0x00000192ff087424 */ /* 0x000fe400078e00ff */
[----:B------:R-:W-:Y:S01]  /*abb0*/  IMAD.MOV.U32 R13, RZ, RZ, RZ ;  /* 0x000000ffff0d7224 */ /* 0x000fe200078e00ff */
[----:B------:R-:W2:Y:S01]  /*abc0*/  LDCU.64 UR6, c[0x4][0x78] ;  /* 0x01000f00ff0677ac */ /* 0x000ea20008000a00 */
[----:B------:R-:W3:Y:S01]  /*abd0*/  LDC.64 R2, c[0x4][R3] ;  /* 0x0100000003027b82 */ /* 0x000ee20000000a00 */
[----:B------:R-:W5:Y:S01]  /*abe0*/  LDCU.64 UR4, c[0x4][0x10] ;  /* 0x01000200ff0477ac */ /* 0x000f620008000a00 */
[----:B-1----:R-:W-:Y:S01]  /*abf0*/  MOV R5, UR9 ;  /* 0x0000000900057c02 */ /* 0x002fe20008000f00 */
[----:B------:R-:W-:Y:S01]  /*ac00*/  IMAD.U32 R4, RZ, RZ, UR8 ;  /* 0x00000008ff047e24 */ /* 0x000fe2000f8e00ff */
[----:B--2---:R-:W-:Y:S01]  /*ac10*/  MOV R7, UR7 ;  /* 0x0000000700077c02 */ /* 0x004fe20008000f00 */
[----:B------:R-:W-:Y:S01]  /*ac20*/  IMAD.U32 R6, RZ, RZ, UR6 ;  /* 0x00000006ff067e24 */ /* 0x000fe2000f8e00ff */
[----:B-----5:R-:W-:Y:S01]  /*ac30*/  MOV R11, UR5 ;  /* 0x00000005000b7c02 */ /* 0x020fe20008000f00 */
[----:B------:R-:W-:Y:S02]  /*ac40*/  IMAD.U32 R10, RZ, RZ, UR4 ;  /* 0x00000004ff0a7e24 */ /* 0x000fe4000f8e00ff */
[----:B------:R-:W-:Y:S07]  /*ac50*/  LEPC R20, `(.L_x_178) ;  /* 0x000000001014794e */ /* 0x000fee0000000000 */
[----:B---34-:R-:W-:Y:S05]  /*ac60*/  CALL.ABS.NOINC R2 ;  /* 0x0000000002007343 */ /* 0x018fea0003c00000 */
.L_x_178:
[----:B------:R-:W-:Y:S01]  /*ac70*/  ISETP.NE.AND P0, PT, R69, RZ, PT ;  /* 0x000000ff4500720c */ /* 0x000fe20003f05270 */
[----:B------:R-:W-:Y:S05]  /*ac80*/  WARPSYNC.ALL ;  /* 0x0000000000007948 */ /* 0x000fea0003800000 */
[----:B------:R-:W-:Y:S01]  /*ac90*/  R2UR UR4, R25 ;  /* 0x00000000190472ca */ /* 0x000fe200000e0000 */
[----:B------:R-:W-:Y:S01]  /*aca0*/  BSSY.RECONVERGENT B0, `(.L_x_179) ;  /* 0x0000040000007945 */ /* 0x000fe20003800200 */
[----:B------:R-:W-:Y:S04]  /*acb0*/  IADD3 R73, PT, PT, R73, 0xd0, RZ ;  /* 0x000000d049497810 */ /* 0x000fe80007ffe0ff */
[----:B------:R-:W-:Y:S07]  /*acc0*/  LOP3.LUT R73, R73, 0xfefffff8, RZ, 0xc0, !PT ;  /* 0xfefffff849497812 */ /* 0x000fee00078ec0ff */
[----:B--2---:R-:W1:Y:S01]  /*acd0*/  LDTM.x16 R4, tmem[UR4+0x70] ;  /* 0x00007004000479ee */ /* 0x004e620008240000 */
[----:B------:R-:W-:Y:S01]  /*ace0*/  NOP ;  /* 0x0000000000007918 */ /* 0x000fe20000000000 */
[----:B-1----:R1:W-:Y:S01]  /*acf0*/  SYNCS.ARRIVE.TRANS64.RED.A1T0 RZ, [R73+URZ], RZ ;  /* 0x000000ff49ff79a7 */ /* 0x0023e200081004ff */
[C---:B------:R-:W-:Y:S01]  /*ad00*/  FMUL R0, R24.reuse, R4 ;  /* 0x0000000418007220 */ /* 0x040fe20000400000 */
        /* <DEDUP_REMOVED lines=40> */
[----:B--2---:R-:W2:Y:S02]  /*af90*/  FENCE.VIEW.ASYNC.S ;  /* 0x00000000000073c6 */ /* 0x004ea40000000000 */
        /* <DEDUP_REMOVED lines=16> */
.L_x_180:
[----:B------:R-:W-:Y:S05]  /*b0a0*/  BSYNC.RECONVERGENT B0 ;  /* 0x0000000000007941 */ /* 0x000fea0003800200 */
.L_x_179:
[----:B------:R-:W-:Y:S01]  /*b0b0*/  BAR.SYNC.DEFER_BLOCKING 0x1, 0x80 ;  /* 0x0042000000007b1d */ /* 0x000fe20000010000 */
[----:B------:R-:W-:Y:S01]  /*b0c0*/  UISETP.NE.AND UP0, UPT, UR52, -0x8, UPT ;  /* 0xfffffff83400788c */ /* 0x000fe2000bf05270 */
[----:B------:R-:W-:Y:S08]  /*b0d0*/  IADD3 R22, PT, PT, R22, 0x1, RZ ;  /* 0x0000000116167810 */ /* 0x000ff00007ffe0ff */
[----:B------:R-:W-:Y:S05]  /*b0e0*/  BRA.U !UP0, `(.L_x_181) ;  /* 0x0000000108287547 */ /* 0x000fea000b800000 */
[----:B------:R-:W-:Y:S01]  /*b0f0*/  ISETP.NE.AND P0, PT, R72, RZ, PT ;  /* 0x000000ff4800720c */ /* 0x000fe20003f05270 */
[----:B------:R-:W-:Y:S01]  /*b100*/  IMAD.U32 R2, RZ, RZ, UR47 ;  /* 0x0000002fff027e24 */ /* 0x000fe2000f8e00ff */
[----:B------:R-:W-:Y:S01]  /*b110*/  UIADD3 UR4, UPT, UPT, UR47, 0x1, URZ ;  /* 0x000000012f047890 */ /* 0x000fe2000fffe0ff */
[----:B------:R-:W-:Y:S03]  /*b120*/  IMAD.U32 R0, RZ, RZ, UR53 ;  /* 0x00000035ff007e24 */ /* 0x000fe6000f8e00ff */
[----:B------:R-:W-:Y:S04]  /*b130*/  UISETP.NE.AND UP0, UPT, UR4, 0x4, UPT ;  /* 0x000000040400788c */ /* 0x000fe8000bf05270 */
[----:B------:R-:W-:Y:S03]  /*b140*/  USEL UR47, UR4, URZ, UP0 ;  /* 0x000000ff042f7287 */ /* 0x000fe60008000000 */
[----:B------:R-:W-:Y:S05]  /*b150*/  @P0 LEA R2, R2, UR43, 0x3 ;  /* 0x0000002b02020c11 */ /* 0x000fea000f8e18ff */
[----:B------:R-:W-:Y:S05]  /*b160*/  @P0 VIADD R2, R2, 0x60 ;  /* 0x0000006002020836 */ /* 0x000fea0000000000 */
[----:B------:R-:W-:Y:S04]  /*b170*/  @P0 PRMT R0, R0, 0x654, R2 ;  /* 0x0000065400000816 */ /* 0x000fe80000000002 */
[----:B------:R2:W-:Y:S03]  /*b180*/  @P0 SYNCS.ARRIVE.TRANS64.RED.A1T0 RZ, [R0+URZ], RZ ;  /* 0x000000ff00ff09a7 */ /* 0x0005e600081004ff */
.L_x_181:
[----:B------:R-:W-:Y:S01]  /*b190*/  R2UR UR6, R71 ;  /* 0x00000000470672ca */ /* 0x000fe200000e0000 */
[----:B------:R-:W-:Y:S01]  /*b1a0*/  UIADD3 UR52, UPT, UPT, UR52, 0x8, URZ ;  /* 0x0000000834347890 */ /* 0x000fe2000fffe0ff */
[----:B------:R-:W-:Y:S02]  /*b1b0*/  R2UR UR5, R57 ;  /* 0x00000000390572ca */ /* 0x000fe400000e0000 */
[----:B------:R-:W-:Y:S02]  /*b1c0*/  R2UR UR4, R58 ;  /* 0x000000003a0472ca */ /* 0x000fe400000e0000 */
[----:B------:R-:W-:Y:S02]  /*b1d0*/  R2UR UR36, R70 ;  /* 0x00000000462472ca */ /* 0x000fe400000e0000 */
[----:B------:R-:W-:Y:S02]  /*b1e0*/  ISETP.NE.AND P0, PT, R61, 0x2, PT ;  /* 0x000000023d00780c */ /* 0x000fe40003f05270 */
[----:B------:R-:W-:Y:S02]  /*b1f0*/  ISETP.NE.AND P1, PT, R22, 0x4, PT ;  /* 0x000000041600780c */ /* 0x000fe40003f25270 */
[----:B------:R-:W-:Y:S01]  /*b200*/  SEL R2, RZ, 0x1, P0 ;  /* 0x00000001ff027807 */ /* 0x000fe20000000000 */
[----:B------:R-:W-:Y:S01]  /*b210*/  UISETP.NE.AND UP0, UPT, UR6, URZ, UPT ;  /* 0x000000ff0600728c */ /* 0x000fe2000bf05270 */
[----:B--2---:R-:W-:Y:S01]  /*b220*/  SEL R0, RZ, 0x1, P1 ;  /* 0x00000001ff007807 */ /* 0x004fe20000800000 */
[----:B------:R-:W-:Y:S01]  /*b230*/  UIADD3 UR24, UPT, UPT, UR37, UR5, URZ ;  /* 0x0000000525187290 */ /* 0x000fe2000fffe0ff */
[----:B------:R-:W-:Y:S01]  /*b240*/  LOP3.LUT R63, R63, R2, RZ, 0x3c, !PT ;  /* 0x000000023f3f7212 */ /* 0x000fe200078e3cff */
[----:B------:R-:W-:Y:S01]  /*b250*/  UIADD3 UR20, UPT, UPT, UR38, UR4, URZ ;  /* 0x0000000426147290 */ /* 0x000fe2000fffe0ff */
[----:B------:R-:W-:Y:S02]  /*b260*/  LOP3.LUT R64, R64, R0, RZ, 0x3c, !PT ;  /* 0x0000000040407212 */ /* 0x000fe400078e3cff */
[----:B------:R-:W-:Y:S02]  /*b270*/  SEL R61, R61, RZ, P0 ;  /* 0x000000ff3d3d7207 */ /* 0x000fe40000000000 */
[----:B------:R-:W-:Y:S01]  /*b280*/  SEL R22, R22, RZ, P1 ;  /* 0x000000ff16167207 */ /* 0x000fe20000800000 */
[----:B------:R-:W-:Y:S06]  /*b290*/  BRA.U UP0, `(.L_x_182) ;  /* 0xffffffb100b87547 */ /* 0x000fec000b83ffff */
[----:B------:R-:W2:Y:S01]  /*b2a0*/  LDCU.64 UR4, c[0x0][0x888] ;  /* 0x00011100ff0477ac */ /* 0x000ea20008000a00 */
[----:B------:R-:W3:Y:S01]  /*b2b0*/  LDCU.64 UR6, c[0x0][0x890] ;  /* 0x00011200ff0677ac */ /* 0x000ee20008000a00 */
[----:B--2---:R-:W-:Y:S02]  /*b2c0*/  ISETP.NE.U32.AND P2, PT, RZ, UR4, PT ;  /* 0x00000004ff007c0c */ /* 0x004fe4000bf45070 */
[----:B---3--:R-:W-:Y:S02]  /*b2d0*/  ISETP.NE.U32.AND P1, PT, RZ, UR6, PT ;  /* 0x00000006ff007c0c */ /* 0x008fe4000bf25070 */
[----:B------:R-:W-:Y:S02]  /*b2e0*/  ISETP.NE.AND.EX P2, PT, RZ, UR5, PT, P2 ;  /* 0x00000005ff007c0c */ /* 0x000fe4000bf45320 */
[----:B------:R-:W-:-:S13]  /*b2f0*/  ISETP.NE.AND.EX P0, PT, RZ, UR7, PT, P1 ;  /* 0x00000007ff007c0c */ /* 0x000fda000bf05310 */
[----:B------:R-:W-:Y:S05]  /*b300*/  @P2 BRA P0, `(.L_x_183) ;  /* 0x00000000003c2947 */ /* 0x000fea0000000000 */
[----:B------:R-:W-:-:S13]  /*b310*/  ISETP.NE.AND.EX P1, PT, RZ, UR7, PT, P1 ;  /* 0x00000007ff007c0c */ /* 0x000fda000bf25310 */
[----:B------:R-:W-:Y:S05]  /*b320*/  @P1 BRA `(.L_x_184) ;  /* 0x00000000000c1947 */ /* 0x000fea0003800000 */
[----:B------:R-:W-:-:S13]  /*b330*/  FSETP.NEU.AND P0, PT, R27, RZ, PT ;  /* 0x000000ff1b00720b */ /* 0x000fda0003f0d000 */
[----:B------:R-:W-:Y:S05]  /*b340*/  @!P0 EXIT ;  /* 0x000000000000894d */ /* 0x000fea0003800000 */
[----:B------:R-:W-:Y:S05]  /*b350*/  BRA `(.L_x_183) ;  /* 0x0000000000287947 */ /* 0x000fea0003800000 */
.L_x_184:
[----:B------:R-:W-:Y:S01]  /*b360*/  ISETP.NE.AND P0, PT, R60, RZ, PT ;  /* 0x000000ff3c00720c */ /* 0x000fe20003f05270 */
[----:B------:R-:W-:-:S12]  /*b370*/  BSSY.RECONVERGENT B0, `(.L_x_183) ;  /* 0x0000008000007945 */ /* 0x000fd80003800200 */
[----:B------:R-:W-:Y:S05]  /*b380*/  @P0 BRA `(.L_x_185) ;  /* 0x0000000000100947 */ /* 0x000fea0003800000 */
[----:B------:R-:W-:-:S04]  /*b390*/  ISETP.NE.U32.AND P0, PT, RZ, UR4, PT ;  /* 0x00000004ff007c0c */ /* 0x000fc8000bf05070 */
[----:B------:R-:W-:-:S13]  /*b3a0*/  ISETP.NE.AND.EX P0, PT, RZ, UR5, PT, P0 ;  /* 0x00000005ff007c0c */ /* 0x000fda000bf05300 */
[----:B------:R-:W-:Y:S05]  /*b3b0*/  @!P0 EXIT ;  /* 0x000000000000894d */ /* 0x000fea0003800000 */
[----:B------:R-:W-:Y:S05]  /*b3c0*/  BRA `(.L_x_186) ;  /* 0x0000000000087947 */ /* 0x000fea0003800000 */
.L_x_185:
[----:B------:R-:W-:-:S13]  /*b3d0*/  FSETP.NEU.AND P0, PT, R27, RZ, PT ;  /* 0x000000ff1b00720b */ /* 0x000fda0003f0d000 */
[----:B------:R-:W-:Y:S05]  /*b3e0*/  @!P0 EXIT ;  /* 0x000000000000894d */ /* 0x000fea0003800000 */
.L_x_186:
[----:B------:R-:W-:Y:S05]  /*b3f0*/  BSYNC.RECONVERGENT B0 ;  /* 0x0000000000007941 */ /* 0x000fea0003800200 */
.L_x_183:
[----:B------:R-:W-:Y:S01]  /*b400*/  ULEA UR6, UR47, UR43, 0x3 ;  /* 0x0000002b2f067291 */ /* 0x000fe2000f8e18ff */
[----:B------:R-:W-:-:S04]  /*b410*/  DEPBAR.LE SB0, 0x0 ;  /* 0x000080000000791a */ /* 0x000fc80000000000 */
[----:B------:R-:W-:-:S04]  /*b420*/  UIADD3 UR6, UPT, UPT, UR6, 0x60, URZ ;  /* 0x0000006006067890 */ /* 0x000fc8000fffe0ff */
[----:B------:R-:W-:-:S09]  /*b430*/  UPRMT UR6, UR53, 0x654, UR6 ;  /* 0x0000065435067896 */ /* 0x000fd20008000006 */
[----:B------:R-:W-:Y:S01]  /*b440*/  SYNCS.ARRIVE.TRANS64.RED.A1T0 RZ, [UR6], RZ ;  /* 0x000000ffffff79a7 */ /* 0x000fe20008100406 */
[----:B------:R-:W-:Y:S05]  /*b450*/  EXIT ;  /* 0x000000000000794d */ /* 0x000fea0003800000 */
.L_x_24:
[----:B---3--:R3:W4:Y:S02]  /*b460*/  SYNCS.PHASECHK.TRANS64.TRYWAIT P0, [R0+URZ+0x100], R2 ;  /* 0x00010002000075a7 */ /* 0x00872400080011ff */
[----:B----4-:R-:W-:Y:S05]  /*b470*/  @!P0 NANOSLEEP.SYNCS 0x989680 ;  /* 0x009896800000895d */ /* 0x010fea0003900000 */
[----:B------:R-:W4:Y:S02]  /*b480*/  @!P0 SYNCS.PHASECHK.TRANS64 P0, [R0+URZ+0x100], R2 ;  /* 0x00010002000085a7 */ /* 0x000f2400080010ff */
[----:B----4-:R-:W-:Y:S05]  /*b490*/  @!P0 BRA `(.L_x_24) ;  /* 0xfffffffc00f08947 */ /* 0x010fea000383ffff */
[----:B------:R-:W-:Y:S05]  /*b4a0*/  BRA `(.L_x_187) ;  /* 0xffffff6400887947 */ /* 0x000fea000383ffff */
.L_x_27:
[----:B--2---:R-:W-:-:S07]  /*b4b0*/  MOV R0, UR33 ;  /* 0x0000002100007c02 */ /* 0x004fce0008000f00 */
.L_x_188:
[----:B--2---:R2:W3:Y:S02]  /*b4c0*/  SYNCS.PHASECHK.TRANS64.TRYWAIT P0, [R0+URZ+0x20], R3 ;  /* 0x00002003000075a7 */ /* 0x0044e400080011ff */
[----:B---3--:R-:W-:Y:S05]  /*b4d0*/  @!P0 NANOSLEEP.SYNCS 0x989680 ;  /* 0x009896800000895d */ /* 0x008fea0003900000 */
[----:B------:R-:W3:Y:S02]  /*b4e0*/  @!P0 SYNCS.PHASECHK.TRANS64 P0, [R0+URZ+0x20], R3 ;  /* 0x00002003000085a7 */ /* 0x000ee400080010ff */
[----:B---3--:R-:W-:Y:S05]  /*b4f0*/  @!P0 BRA `(.L_x_188) ;  /* 0xfffffffc00f08947 */ /* 0x008fea000383ffff */
[----:B------:R-:W-:Y:S05]  /*b500*/  BRA `(.L_x_26) ;  /* 0xffffff6400e07947 */ /* 0x000fea000383ffff */
.L_x_34:
[----:B--2---:R-:W-:-:S07]  /*b510*/  MOV R0, UR7 ;  /* 0x0000000700007c02 */ /* 0x004fce0008000f00 */
.L_x_189:
[----:B-1----:R1:W2:Y:S02]  /*b520*/  SYNCS.PHASECHK.TRANS64.TRYWAIT P0, [R0+URZ+0x20], R3 ;  /* 0x00002003000075a7 */ /* 0x0022a400080011ff */
[----:B--2---:R-:W-:Y:S05]  /*b530*/  @!P0 NANOSLEEP.SYNCS 0x989680 ;  /* 0x009896800000895d */ /* 0x004fea0003900000 */
[----:B------:R-:W2:Y:S02]  /*b540*/  @!P0 SYNCS.PHASECHK.TRANS64 P0, [R0+URZ+0x20], R3 ;  /* 0x00002003000085a7 */ /* 0x000ea400080010ff */
[----:B--2---:R-:W-:Y:S05]  /*b550*/  @!P0 BRA `(.L_x_189) ;  /* 0xfffffffc00f08947 */ /* 0x004fea000383ffff */
[----:B------:R-:W-:Y:S05]  /*b560*/  BRA `(.L_x_33) ;  /* 0xffffff6800d47947 */ /* 0x000fea000383ffff */
.L_x_41:
[----:B-1----:R1:W2:Y:S02]  /*b570*/  SYNCS.PHASECHK.TRANS64.TRYWAIT P0, [R3+URZ+0x90], R0 ;  /* 0x00009000030075a7 */ /* 0x0022a400080011ff */
[----:B--2---:R-:W-:Y:S05]  /*b580*/  @!P0 NANOSLEEP.SYNCS 0x989680 ;  /* 0x009896800000895d */ /* 0x004fea0003900000 */
[----:B------:R-:W2:Y:S02]  /*b590*/  @!P0 SYNCS.PHASECHK.TRANS64 P0, [R3+URZ+0x90], R0 ;  /* 0x00009000030085a7 */ /* 0x000ea400080010ff */
[----:B--2---:R-:W-:Y:S05]  /*b5a0*/  @!P0 BRA `(.L_x_41) ;  /* 0xfffffffc00f08947 */ /* 0x004fea000383ffff */
[----:B------:R-:W-:Y:S05]  /*b5b0*/  BRA `(.L_x_190) ;  /* 0xffffff6c00bc7947 */ /* 0x000fea000383ffff */
.L_x_45:
[----:B------:R-:W-:-:S07]  /*b5c0*/  MOV R0, UR4 ;  /* 0x0000000400007c02 */ /* 0x000fce0008000f00 */
.L_x_191:
[----:B-1----:R1:W2:Y:S02]  /*b5d0*/  SYNCS.PHASECHK.TRANS64.TRYWAIT P0, [R0+URZ], R2 ;  /* 0x00000002000075a7 */ /* 0x0022a400080011ff */
[----:B--2---:R-:W-:Y:S05]  /*b5e0*/  @!P0 NANOSLEEP.SYNCS 0x989680 ;  /* 0x009896800000895d */ /* 0x004fea0003900000 */
[----:B------:R-:W2:Y:S02]  /*b5f0*/  @!P0 SYNCS.PHASECHK.TRANS64 P0, [R0+URZ], R2 ;  /* 0x00000002000085a7 */ /* 0x000ea400080010ff */
[----:B--2---:R-:W-:Y:S05]  /*b600*/  @!P0 BRA `(.L_x_191) ;  /* 0xfffffffc00f08947 */ /* 0x004fea000383ffff */
[----:B------:R-:W-:Y:S05]  /*b610*/  BRA `(.L_x_192) ;  /* 0xffffff7400687947 */ /* 0x000fea000383ffff */
.L_x_46:
[----:B------:R-:W-:-:S07]  /*b620*/  MOV R0, UR5 ;  /* 0x0000000500007c02 */ /* 0x000fce0008000f00 */
.L_x_193:
[----:B-1----:R1:W2:Y:S02]  /*b630*/  SYNCS.PHASECHK.TRANS64.TRYWAIT P0, [R0+URZ], R3 ;  /* 0x00000003000075a7 */ /* 0x0022a400080011ff */
[----:B--2---:R-:W-:Y:S05]  /*b640*/  @!P0 NANOSLEEP.SYNCS 0x989680 ;  /* 0x009896800000895d */ /* 0x004fea0003900000 */
[----:B------:R-:W2:Y:S02]  /*b650*/  @!P0 SYNCS.PHASECHK.TRANS64 P0, [R0+URZ], R3 ;  /* 0x00000003000085a7 */ /* 0x000ea400080010ff */
[----:B--2---:R-:W-:Y:S05]  /*b660*/  @!P0 BRA `(.L_x_193) ;  /* 0xfffffffc00f08947 */ /* 0x004fea000383ffff */
[----:B------:R-:W-:Y:S05]  /*b670*/  BRA `(.L_x_194) ;  /* 0xffffff7400747947 */ /* 0x000fea000383ffff */
.L_x_47:
[----:B------:R-:W-:-:S07]  /*b680*/  MOV R0, UR5 ;  /* 0x0000000500007c02 */ /* 0x000fce0008000f00 */
.L_x_195:
[----:B-1----:R1:W2:Y:S02]  /*b690*/  SYNCS.PHASECHK.TRANS64.TRYWAIT P0, [R0+URZ], R3 ;  /* 0x00000003000075a7 */ /* 0x0022a400080011ff */
[----:B--2---:R-:W-:Y:S05]  /*b6a0*/  @!P0 NANOSLEEP.SYNCS 0x989680 ;  /* 0x009896800000895d */ /* 0x004fea0003900000 */
[----:B------:R-:W2:Y:S02]  /*b6b0*/  @!P0 SYNCS.PHASECHK.TRANS64 P0, [R0+URZ], R3 ;  /* 0x00000003000085a7 */ /* 0x000ea400080010ff */
[----:B--2---:R-:W-:Y:S05]  /*b6c0*/  @!P0 BRA `(.L_x_195) ;  /* 0xfffffffc00f08947 */ /* 0x004fea000383ffff */
[----:B------:R-:W-:Y:S05]  /*b6d0*/  BRA `(.L_x_196) ;  /* 0xffffff7400807947 */ /* 0x000fea000383ffff */
.L_x_50:
[----:B--2---:R2:W3:Y:S02]  /*b6e0*/  SYNCS.PHASECHK.TRANS64.TRYWAIT P0, [R2+URZ+0xf0], R4 ;  /* 0x0000f004020075a7 */ /* 0x0044e400080011ff */
[----:B---3--:R-:W-:Y:S05]  /*b6f0*/  @!P0 NANOSLEEP.SYNCS 0x989680 ;  /* 0x009896800000895d */ /* 0x008fea0003900000 */
[----:B------:R-:W3:Y:S02]  /*b700*/  @!P0 SYNCS.PHASECHK.TRANS64 P0, [R2+URZ+0xf0], R4 ;  /* 0x0000f004020085a7 */ /* 0x000ee400080010ff */
[----:B---3--:R-:W-:Y:S05]  /*b710*/  @!P0 BRA `(.L_x_50) ;  /* 0xfffffffc00f08947 */ /* 0x008fea000383ffff */
[----:B------:R-:W-:Y:S05]  /*b720*/  BRA `(.L_x_197) ;  /* 0xffffff7400dc7947 */ /* 0x000fea000383ffff */
.L_x_51:
[----:B------:R-:W-:-:S07]  /*b730*/  MOV R2, UR4 ;  /* 0x0000000400027c02 */ /* 0x000fce0008000f00 */
.L_x_198:
[----:B--2---:R2:W3:Y:S02]  /*b740*/  SYNCS.PHASECHK.TRANS64.TRYWAIT P0, [R2+URZ+0xa0], R5 ;  /* 0x0000a005020075a7 */ /* 0x0044e400080011ff */
[----:B---3--:R-:W-:Y:S05]  /*b750*/  @!P0 NANOSLEEP.SYNCS 0x989680 ;  /* 0x009896800000895d */ /* 0x008fea0003900000 */
[----:B------:R-:W3:Y:S02]  /*b760*/  @!P0 SYNCS.PHASECHK.TRANS64 P0, [R2+URZ+0xa0], R5 ;  /* 0x0000a005020085a7 */ /* 0x000ee400080010ff */
[----:B---3--:R-:W-:Y:S05]  /*b770*/  @!P0 BRA `(.L_x_198) ;  /* 0xfffffffc00f08947 */ /* 0x008fea000383ffff */
[----:B------:R-:W-:Y:S05]  /*b780*/  BRA `(.L_x_199) ;  /* 0xffffff7400ec7947 */ /* 0x000fea000383ffff */
.L_x_52:
[----:B--2---:R2:W3:Y:S02]  /*b790*/  SYNCS.PHASECHK.TRANS64.TRYWAIT P1, [R2+URZ+0x90], R4 ;  /* 0x00009004020075a7 */ /* 0x0044e400080211ff */
[----:B---3--:R-:W-:Y:S05]  /*b7a0*/  @!P1 NANOSLEEP.SYNCS 0x989680 ;  /* 0x009896800000995d */ /* 0x008fea0003900000 */
[----:B------:R-:W3:Y:S02]  /*b7b0*/  @!P1 SYNCS.PHASECHK.TRANS64 P1, [R2+URZ+0x90], R4 ;  /* 0x00009004020095a7 */ /* 0x000ee400080210ff */
[----:B---3--:R-:W-:Y:S05]  /*b7c0*/  @!P1 BRA `(.L_x_52) ;  /* 0xfffffffc00f09947 */ /* 0x008fea000383ffff */
[----:B------:R-:W-:Y:S05]  /*b7d0*/  BRA `(.L_x_200) ;  /* 0xffffff78001c7947 */ /* 0x000fea000383ffff */
.L_x_55:
[----:B------:R-:W-:-:S07]  /*b7e0*/  MOV R0, UR4 ;  /* 0x0000000400007c02 */ /* 0x000fce0008000f00 */
.L_x_201:
[----:B--2---:R2:W3:Y:S02]  /*b7f0*/  SYNCS.PHASECHK.TRANS64.TRYWAIT P0, [R0+URZ+0xa0], R2 ;  /* 0x0000a002000075a7 */ /* 0x0044e400080011ff */
[----:B---3--:R-:W-:Y:S05]  /*b800*/  @!P0 NANOSLEEP.SYNCS 0x989680 ;  /* 0x009896800000895d */ /* 0x008fea0003900000 */
[----:B------:R-:W3:Y:S02]  /*b810*/  @!P0 SYNCS.PHASECHK.TRANS64 P0, [R0+URZ+0xa0], R2 ;  /* 0x0000a002000085a7 */ /* 0x000ee400080010ff */
[----:B---3--:R-:W-:Y:S05]  /*b820*/  @!P0 BRA `(.L_x_201) ;  /* 0xfffffffc00f08947 */ /* 0x008fea000383ffff */
[----:B------:R-:W-:Y:S05]  /*b830*/  BRA `(.L_x_54) ;  /* 0xffffff7800707947 */ /* 0x000fea000383ffff */
.L_x_64:
[----:B--2---:R-:W-:-:S04]  /*b840*/  MOV R5, UR5 ;  /* 0x0000000500057c02 */ /* 0x004fc80008000f00 */
[----:B------:R2:W3:Y:S03]  /*b850*/  SYNCS.PHASECHK.TRANS64.TRYWAIT P0, [R5+URZ+0x8], R6 ;  /* 0x00000806050075a7 */ /* 0x0004e600080011ff */
[----:B---3--:R-:W-:Y:S05]  /*b860*/  @!P0 NANOSLEEP.SYNCS 0x989680 ;  /* 0x009896800000895d */ /* 0x008fea0003900000 */
[----:B------:R-:W3:Y:S02]  /*b870*/  @!P0 SYNCS.PHASECHK.TRANS64 P0, [R5+URZ+0x8], R6 ;  /* 0x00000806050085a7 */ /* 0x000ee400080010ff */
[----:B---3--:R-:W-:Y:S05]  /*b880*/  @!P0 BRA `(.L_x_64) ;  /* 0xfffffffc00ec8947 */ /* 0x008fea000383ffff */
[----:B------:R-:W-:Y:S05]  /*b890*/  BRA `(.L_x_63) ;  /* 0xffffff7c00247947 */ /* 0x000fea000383ffff */
.L_x_66:
[----:B------:R-:W-:Y:S01]  /*b8a0*/  BSSY B0, `(.L_x_202) ;  /* 0x0000006000007945 */ /* 0x000fe20003800000 */
[----:B------:R-:W-:-:S07]  /*b8b0*/  MOV R15, 0xffffffff ;  /* 0xffffffff000f7802 */ /* 0x000fce0000000f00 */
[----:B-12--5:R-:W-:Y:S05]  /*b8c0*/  WARPSYNC.COLLECTIVE R15, `(.L_x_203) ;  /* 0x000000000f0c7348 */ /* 0x026fea0003c00000 */
[----:B------:R-:W-:Y:S02]  /*b8d0*/  ELECT P6, UR79, PT ;  /* 0x00000000004f782f */ /* 0x000fe400038c0000 */
[----:B------:R-:W-:Y:S01]  /*b8e0*/  MOV R14, UR79 ;  /* 0x0000004f000e7c02 */ /* 0x000fe20008000f00 */
[----:B-12--5:R-:W-:Y:S10]  /*b8f0*/  ENDCOLLECTIVE ;  /* 0x000000000000791b */ /* 0x026ff40003800000 */
.L_x_203:
[----:B------:R-:W-:Y:S05]  /*b900*/  BSYNC B0 ;  /* 0x0000000000007941 */ /* 0x000fea0003800000 */
.L_x_202:
[----:B------:R-:W-:Y:S01]  /*b910*/  PLOP3.LUT P0, PT, P6, PT, PT, 0x80, 0x8 ;  /* 0x000000000008781c */ /* 0x000fe2000370f070 */
[----:B------:R-:W-:-:S12]  /*b920*/  BRA `(.L_x_204) ;  /* 0xffffff7c00507947 */ /* 0x000fd8000383ffff */
.L_x_68:
[----:B--2---:R-:W-:-:S04]  /*b930*/  MOV R0, UR5 ;  /* 0x0000000500007c02 */ /* 0x004fc80008000f00 */
[----:B------:R2:W3:Y:S03]  /*b940*/  SYNCS.PHASECHK.TRANS64.TRYWAIT P0, [R0+URZ+0x8], R4 ;  /* 0x00000804000075a7 */ /* 0x0004e600080011ff */
[----:B---3--:R-:W-:Y:S05]  /*b950*/  @!P0 NANOSLEEP.SYNCS 0x989680 ;  /* 0x009896800000895d */ /* 0x008fea0003900000 */
[----:B------:R-:W3:Y:S02]  /*b960*/  @!P0 SYNCS.PHASECHK.TRANS64 P0, [R0+URZ+0x8], R4 ;  /* 0x00000804000085a7 */ /* 0x000ee400080010ff */
[----:B---3--:R-:W-:Y:S05]  /*b970*/  @!P0 BRA `(.L_x_68) ;  /* 0xfffffffc00ec8947 */ /* 0x008fea000383ffff */
[----:B------:R-:W-:Y:S05]  /*b980*/  BRA `(.L_x_67) ;  /* 0xffffff7c00547947 */ /* 0x000fea000383ffff */
.L_x_69:
[----:B-1----:R1:W2:Y:S02]  /*b990*/  SYNCS.PHASECHK.TRANS64.TRYWAIT P0, [R0+URZ+0x90], R4 ;  /* 0x00009004000075a7 */ /* 0x0022a400080011ff */
[----:B--2---:R-:W-:Y:S05]  /*b9a0*/  @!P0 NANOSLEEP.SYNCS 0x989680 ;  /* 0x009896800000895d */ /* 0x004fea0003900000 */
[----:B------:R-:W2:Y:S02]  /*b9b0*/  @!P0 SYNCS.PHASECHK.TRANS64 P0, [R0+URZ+0x90], R4 ;  /* 0x00009004000085a7 */ /* 0x000ea400080010ff */
[----:B--2---:R-:W-:Y:S05]  /*b9c0*/  @!P0 BRA `(.L_x_69) ;  /* 0xfffffffc00f08947 */ /* 0x004fea000383ffff */
[----:B------:R-:W-:Y:S05]  /*b9d0*/  BRA `(.L_x_205) ;  /* 0xffffff8000607947 */ /* 0x000fea000383ffff */
.L_x_71:
[----:B------:R-:W-:-:S07]  /*b9e0*/  MOV R0, UR46 ;  /* 0x0000002e00007c02 */ /* 0x000fce0008000f00 */
.L_x_206:
[----:B-1----:R1:W2:Y:S02]  /*b9f0*/  SYNCS.PHASECHK.TRANS64.TRYWAIT P0, [R0+URZ+0xd0], R4 ;  /* 0x0000d004000075a7 */ /* 0x0022a400080011ff */
[----:B--2---:R-:W-:Y:S05]  /*ba00*/  @!P0 NANOSLEEP.SYNCS 0x989680 ;  /* 0x009896800000895d */ /* 0x004fea0003900000 */
[----:B------:R-:W2:Y:S02]  /*ba10*/  @!P0 SYNCS.PHASECHK.TRANS64 P0, [R0+URZ+0xd0], R4 ;  /* 0x0000d004000085a7 */ /* 0x000ea400080010ff */
[----:B--2---:R-:W-:Y:S05]  /*ba20*/  @!P0 BRA `(.L_x_206) ;  /* 0xfffffffc00f08947 */ /* 0x004fea000383ffff */
[----:B------:R-:W-:Y:S05]  /*ba30*/  BRA `(.L_x_207) ;  /* 0xffffff8000ac7947 */ /* 0x000fea000383ffff */
.L_x_74:
[----:B------:R-:W-:Y:S07]  /*ba40*/  MOV R0, UR7 ;  /* 0x0000000700007c02 */ /* 0x000fee0008000f00 */
.L_x_208:
[----:B-1----:R1:W2:Y:S02]  /*ba50*/  SYNCS.PHASECHK.TRANS64.TRYWAIT P0, [R0+URZ], R4 ;  /* 0x00000004000075a7 */ /* 0x0022a400080011ff */
[----:B--2---:R-:W-:Y:S05]  /*ba60*/  @!P0 NANOSLEEP.SYNCS 0x989680 ;  /* 0x009896800000895d */ /* 0x004fea0003900000 */
[----:B------:R-:W2:Y:S02]  /*ba70*/  @!P0 SYNCS.PHASECHK.TRANS64 P0, [R0+URZ], R4 ;  /* 0x00000004000085a7 */ /* 0x000ea400080010ff */
[----:B--2---:R-:W-:Y:S05]  /*ba80*/  @!P0 BRA `(.L_x_208) ;  /* 0xfffffffc00f08947 */ /* 0x004fea000383ffff */
[----:B------:R-:W-:Y:S05]  /*ba90*/  BRA `(.L_x_73) ;  /* 0xffffff8000c07947 */ /* 0x000fea000383ffff */
.L_x_78:
[----:B-1----:R-:W-:-:S07]  /*baa0*/  MOV R0, UR4 ;  /* 0x0000000400007c02 */ /* 0x002fce0008000f00 */
.L_x_209:
[----:B-1----:R1:W2:Y:S02]  /*bab0*/  SYNCS.PHASECHK.TRANS64.TRYWAIT P0, [R0+URZ], R2 ;  /* 0x00000002000075a7 */ /* 0x0022a400080011ff */
[----:B--2---:R-:W-:Y:S05]  /*bac0*/  @!P0 NANOSLEEP.SYNCS 0x989680 ;  /* 0x009896800000895d */ /* 0x004fea0003900000 */
[----:B------:R-:W2:Y:S02]  /*bad0*/  @!P0 SYNCS.PHASECHK.TRANS64 P0, [R0+URZ], R2 ;  /* 0x00000002000085a7 */ /* 0x000ea400080010ff */
[----:B--2---:R-:W-:Y:S05]  /*bae0*/  @!P0 BRA `(.L_x_209) ;  /* 0xfffffffc00f08947 */ /* 0x004fea000383ffff */
[----:B------:R-:W-:Y:S05]  /*baf0*/  BRA `(.L_x_210) ;  /* 0xffffff8800047947 */ /* 0x000fea000383ffff */
.L_x_79:
[----:B------:R-:W-:-:S07]  /*bb00*/  MOV R0, UR5 ;  /* 0x0000000500007c02 */ /* 0x000fce0008000f00 */
.L_x_211:
[----:B-1----:R1:W2:Y:S02]  /*bb10*/  SYNCS.PHASECHK.TRANS64.TRYWAIT P0, [R0+URZ], R3 ;  /* 0x00000003000075a7 */ /* 0x0022a400080011ff */
[----:B--2---:R-:W-:Y:S05]  /*bb20*/  @!P0 NANOSLEEP.SYNCS 0x989680 ;  /* 0x009896800000895d */ /* 0x004fea0003900000 */
[----:B------:R-:W2:Y:S02]  /*bb30*/  @!P0 SYNCS.PHASECHK.TRANS64 P0, [R0+URZ], R3 ;  /* 0x00000003000085a7 */ /* 0x000ea400080010ff */
[----:B--2---:R-:W-:Y:S05]  /*bb40*/  @!P0 BRA `(.L_x_211) ;  /* 0xfffffffc00f08947 */ /* 0x004fea000383ffff */
[----:B------:R-:W-:Y:S05]  /*bb50*/  BRA `(.L_x_212) ;  /* 0xffffff8800107947 */ /* 0x000fea000383ffff */
.L_x_80:
[----:B------:R-:W-:-:S07]  /*bb60*/  MOV R0, UR5 ;  /* 0x0000000500007c02 */ /* 0x000fce0008000f00 */
.L_x_213:
[----:B-1----:R1:W2:Y:S02]  /*bb70*/  SYNCS.PHASECHK.TRANS64.TRYWAIT P0, [R0+URZ], R3 ;  /* 0x00000003000075a7 */ /* 0x0022a400080011ff */
[----:B--2---:R-:W-:Y:S05]  /*bb80*/  @!P0 NANOSLEEP.SYNCS 0x989680 ;  /* 0x009896800000895d */ /* 0x004fea0003900000 */
[----:B------:R-:W2:Y:S02]  /*bb90*/  @!P0 SYNCS.PHASECHK.TRANS64 P0, [R0+URZ], R3 ;  /* 0x00000003000085a7 */ /* 0x000ea400080010ff */
[----:B--2---:R-:W-:Y:S05]  /*bba0*/  @!P0 BRA `(.L_x_213) ;  /* 0xfffffffc00f08947 */ /* 0x004fea000383ffff */
[----:B------:R-:W-:Y:S05]  /*bbb0*/  BRA `(.L_x_214) ;  /* 0xffffff88001c7947 */ /* 0x000fea000383ffff */
.L_x_83:
[----:B------:R-:W-:-:S07]  /*bbc0*/  MOV R0, UR41 ;  /* 0x0000002900007c02 */ /* 0x000fce0008000f00 */
.L_x_215:
[----:B-1----:R1:W2:Y:S02]  /*bbd0*/  SYNCS.PHASECHK.TRANS64.TRYWAIT P1, [R0+URZ+0x110], R2 ;  /* 0x00011002000075a7 */ /* 0x0022a400080211ff */
[----:B--2---:R-:W-:Y:S05]  /*bbe0*/  @!P1 NANOSLEEP.SYNCS 0x989680 ;  /* 0x009896800000995d */ /* 0x004fea0003900000 */
[----:B------:R-:W2:Y:S02]  /*bbf0*/  @!P1 SYNCS.PHASECHK.TRANS64 P1, [R0+URZ+0x110], R2 ;  /* 0x00011002000095a7 */ /* 0x000ea400080210ff */
[----:B--2---:R-:W-:Y:S05]  /*bc00*/  @!P1 BRA `(.L_x_215) ;  /* 0xfffffffc00f09947 */ /* 0x004fea000383ffff */
[----:B------:R-:W-:Y:S05]  /*bc10*/  BRA `(.L_x_216) ;  /* 0xffffff8800687947 */ /* 0x000fea000383ffff */
.L_x_88:
[----:B---3--:R3:W4:Y:S02]  /*bc20*/  SYNCS.PHASECHK.TRANS64.TRYWAIT P0, [R12+URZ+0x90], R0 ;  /* 0x000090000c0075a7 */ /* 0x00872400080011ff */
[----:B----4-:R-:W-:Y:S05]  /*bc30*/  @!P0 NANOSLEEP.SYNCS 0x989680 ;  /* 0x009896800000895d */ /* 0x010fea0003900000 */
[----:B------:R-:W4:Y:S02]  /*bc40*/  @!P0 SYNCS.PHASECHK.TRANS64 P0, [R12+URZ+0x90], R0 ;  /* 0x000090000c0085a7 */ /* 0x000f2400080010ff */
[----:B----4-:R-:W-:Y:S05]  /*bc50*/  @!P0 BRA `(.L_x_88) ;  /* 0xfffffffc00f08947 */ /* 0x010fea000383ffff */
[----:B------:R-:W-:Y:S05]  /*bc60*/  BRA `(.L_x_217) ;  /* 0xffffff8c00887947 */ /* 0x000fea000383ffff */
.L_x_91:
[----:B-1----:R-:W-:Y:S07]  /*bc70*/  MOV R0, UR21 ;  /* 0x0000001500007c02 */ /* 0x002fee0008000f00 */
.L_x_218:
[----:B-1----:R1:W3:Y:S02]  /*bc80*/  SYNCS.PHASECHK.TRANS64.TRYWAIT P2, [R0+URZ+0x88], R6 ;  /* 0x00008806000075a7 */ /* 0x0022e400080411ff */
[----:B---3--:R-:W-:Y:S05]  /*bc90*/  @!P2 NANOSLEEP.SYNCS 0x989680 ;  /* 0x009896800000a95d */ /* 0x008fea0003900000 */
[----:B------:R-:W3:Y:S02]  /*bca0*/  @!P2 SYNCS.PHASECHK.TRANS64 P2, [R0+URZ+0x88], R6 ;  /* 0x000088060000a5a7 */ /* 0x000ee400080410ff */
[----:B---3--:R-:W-:Y:S05]  /*bcb0*/  @!P2 BRA `(.L_x_218) ;  /* 0xfffffffc00f0a947 */ /* 0x008fea000383ffff */
[----:B------:R-:W-:Y:S05]  /*bcc0*/  BRA `(.L_x_90) ;  /* 0xffffff9000f47947 */ /* 0x000fea000383ffff */
.L_x_94:
[----:B------:R-:W-:Y:S07]  /*bcd0*/  MOV R0, UR21 ;  /* 0x0000001500007c02 */ /* 0x000fee0008000f00 */
.L_x_219:
[----:B-1----:R1:W3:Y:S02]  /*bce0*/  SYNCS.PHASECHK.TRANS64.TRYWAIT P0, [R0+URZ+0x60], R10 ;  /* 0x0000600a000075a7 */ /* 0x0022e400080011ff */
[----:B---3--:R-:W-:Y:S05]  /*bcf0*/  @!P0 NANOSLEEP.SYNCS 0x989680 ;  /* 0x009896800000895d */ /* 0x008fea0003900000 */
[----:B------:R-:W3:Y:S02]  /*bd00*/  @!P0 SYNCS.PHASECHK.TRANS64 P0, [R0+URZ+0x60], R10 ;  /* 0x0000600a000085a7 */ /* 0x000ee400080010ff */
[----:B---3--:R-:W-:Y:S05]  /*bd10*/  @!P0 BRA `(.L_x_219) ;  /* 0xfffffffc00f08947 */ /* 0x008fea000383ffff */
[----:B------:R-:W-:Y:S05]  /*bd20*/  BRA `(.L_x_220) ;  /* 0xffffff9400507947 */ /* 0x000fea000383ffff */
.L_x_95:
[----:B------:R-:W-:Y:S07]  /*bd30*/  MOV R0, UR21 ;  /* 0x0000001500007c02 */ /* 0x000fee0008000f00 */
.L_x_221:
[----:B-1----:R1:W3:Y:S02]  /*bd40*/  SYNCS.PHASECHK.TRANS64.TRYWAIT P0, [R0+URZ+0x68], R10 ;  /* 0x0000680a000075a7 */ /* 0x0022e400080011ff */
[----:B---3--:R-:W-:Y:S05]  /*bd50*/  @!P0 NANOSLEEP.SYNCS 0x989680 ;  /* 0x009896800000895d */ /* 0x008fea0003900000 */
[----:B------:R-:W3:Y:S02]  /*bd60*/  @!P0 SYNCS.PHASECHK.TRANS64 P0, [R0+URZ+0x68], R10 ;  /* 0x0000680a000085a7 */ /* 0x000ee400080010ff */
[----:B---3--:R-:W-:Y:S05]  /*bd70*/  @!P0 BRA `(.L_x_221) ;  /* 0xfffffffc00f08947 */ /* 0x008fea000383ffff */
[----:B------:R-:W-:Y:S05]  /*bd80*/  BRA `(.L_x_222) ;  /* 0xffffff9400a87947 */ /* 0x000fea000383ffff */
.L_x_96:
[----:B------:R-:W-:Y:S07]  /*bd90*/  MOV R0, UR21 ;  /* 0x0000001500007c02 */ /* 0x000fee0008000f00 */
.L_x_223:
[----:B-1----:R1:W3:Y:S02]  /*bda0*/  SYNCS.PHASECHK.TRANS64.TRYWAIT P0, [R0+URZ+0x70], R10 ;  /* 0x0000700a000075a7 */ /* 0x0022e400080011ff */
[----:B---3--:R-:W-:Y:S05]  /*bdb0*/  @!P0 NANOSLEEP.SYNCS 0x989680 ;  /* 0x009896800000895d */ /* 0x008fea0003900000 */
[----:B------:R-:W3:Y:S02]  /*bdc0*/  @!P0 SYNCS.PHASECHK.TRANS64 P0, [R0+URZ+0x70], R10 ;  /* 0x0000700a000085a7 */ /* 0x000ee400080010ff */
[----:B---3--:R-:W-:Y:S05]  /*bdd0*/  @!P0 BRA `(.L_x_223) ;  /* 0xfffffffc00f08947 */ /* 0x008fea000383ffff */
[----:B------:R-:W-:Y:S05]  /*bde0*/  BRA `(.L_x_224) ;  /* 0xffffff9800087947 */ /* 0x000fea000383ffff */
.L_x_97:
[----:B------:R-:W-:Y:S07]  /*bdf0*/  MOV R0, UR21 ;  /* 0x0000001500007c02 */ /* 0x000fee0008000f00 */
.L_x_225:
[----:B-1----:R1:W3:Y:S02]  /*be00*/  SYNCS.PHASECHK.TRANS64.TRYWAIT P0, [R0+URZ+0x78], R10 ;  /* 0x0000780a000075a7 */ /* 0x0022e400080011ff */
[----:B---3--:R-:W-:Y:S05]  /*be10*/  @!P0 NANOSLEEP.SYNCS 0x989680 ;  /* 0x009896800000895d */ /* 0x008fea0003900000 */
[----:B------:R-:W3:Y:S02]  /*be20*/  @!P0 SYNCS.PHASECHK.TRANS64 P0, [R0+URZ+0x78], R10 ;  /* 0x0000780a000085a7 */ /* 0x000ee400080010ff */
[----:B---3--:R-:W-:Y:S05]  /*be30*/  @!P0 BRA `(.L_x_225) ;  /* 0xfffffffc00f08947 */ /* 0x008fea000383ffff */
[----:B------:R-:W-:Y:S05]  /*be40*/  BRA `(.L_x_226) ;  /* 0xffffff9800647947 */ /* 0x000fea000383ffff */
.L_x_98:
[----:B------:R-:W-:Y:S07]  /*be50*/  MOV R0, UR21 ;  /* 0x0000001500007c02 */ /* 0x000fee0008000f00 */
.L_x_227:
[----:B-1----:R1:W3:Y:S02]  /*be60*/  SYNCS.PHASECHK.TRANS64.TRYWAIT P0, [R0+URZ+0x60], R9 ;  /* 0x00006009000075a7 */ /* 0x0022e400080011ff */
[----:B---3--:R-:W-:Y:S05]  /*be70*/  @!P0 NANOSLEEP.SYNCS 0x989680 ;  /* 0x009896800000895d */ /* 0x008fea0003900000 */
[----:B------:R-:W3:Y:S02]  /*be80*/  @!P0 SYNCS.PHASECHK.TRANS64 P0, [R0+URZ+0x60], R9 ;  /* 0x00006009000085a7 */ /* 0x000ee400080010ff */
[----:B---3--:R-:W-:Y:S05]  /*be90*/  @!P0 BRA `(.L_x_227) ;  /* 0xfffffffc00f08947 */ /* 0x008fea000383ffff */
[----:B------:R-:W-:Y:S05]  /*bea0*/  BRA `(.L_x_228) ;  /* 0xffffff9800c87947 */ /* 0x000fea000383ffff */
.L_x_99:
[----:B------:R-:W-:Y:S07]  /*beb0*/  MOV R0, UR21 ;  /* 0x0000001500007c02 */ /* 0x000fee0008000f00 */
.L_x_229:
[----:B-1----:R1:W3:Y:S02]  /*bec0*/  SYNCS.PHASECHK.TRANS64.TRYWAIT P0, [R0+URZ+0x68], R9 ;  /* 0x00006809000075a7 */ /* 0x0022e400080011ff */
[----:B---3--:R-:W-:Y:S05]  /*bed0*/  @!P0 NANOSLEEP.SYNCS 0x989680 ;  /* 0x009896800000895d */ /* 0x008fea0003900000 */
[----:B------:R-:W3:Y:S02]  /*bee0*/  @!P0 SYNCS.PHASECHK.TRANS64 P0, [R0+URZ+0x68], R9 ;  /* 0x00006809000085a7 */ /* 0x000ee400080010ff */
[----:B---3--:R-:W-:Y:S05]  /*bef0*/  @!P0 BRA `(.L_x_229) ;  /* 0xfffffffc00f08947 */ /* 0x008fea000383ffff */
[----:B------:R-:W-:Y:S05]  /*bf00*/  BRA `(.L_x_230) ;  /* 0xffffff9c00287947 */ /* 0x000fea000383ffff */
.L_x_100:
[----:B------:R-:W-:Y:S07]  /*bf10*/  MOV R0, UR21 ;  /* 0x0000001500007c02 */ /* 0x000fee0008000f00 */
.L_x_231:
[----:B-1----:R1:W3:Y:S02]  /*bf20*/  SYNCS.PHASECHK.TRANS64.TRYWAIT P0, [R0+URZ+0x70], R9 ;  /* 0x00007009000075a7 */ /* 0x0022e400080011ff */
[----:B---3--:R-:W-:Y:S05]  /*bf30*/  @!P0 NANOSLEEP.SYNCS 0x989680 ;  /* 0x009896800000895d */ /* 0x008fea0003900000 */
[----:B------:R-:W3:Y:S02]  /*bf40*/  @!P0 SYNCS.PHASECHK.TRANS64 P0, [R0+URZ+0x70], R9 ;  /* 0x00007009000085a7 */ /* 0x000ee400080010ff */
[----:B---3--:R-:W-:Y:S05]  /*bf50*/  @!P0 BRA `(.L_x_231) ;  /* 0xfffffffc00f08947 */ /* 0x008fea000383ffff */
[----:B------:R-:W-:Y:S05]  /*bf60*/  BRA `(.L_x_232) ;  /* 0xffffff9c00887947 */ /* 0x000fea000383ffff */
.L_x_101:
[----:B------:R-:W-:Y:S07]  /*bf70*/  MOV R0, UR21 ;  /* 0x0000001500007c02 */ /* 0x000fee0008000f00 */
.L_x_233:
[----:B-1----:R1:W3:Y:S02]  /*bf80*/  SYNCS.PHASECHK.TRANS64.TRYWAIT P0, [R0+URZ+0x78], R9 ;  /* 0x00007809000075a7 */ /* 0x0022e400080011ff */
[----:B---3--:R-:W-:Y:S05]  /*bf90*/  @!P0 NANOSLEEP.SYNCS 0x989680 ;  /* 0x009896800000895d */ /* 0x008fea0003900000 */
[----:B------:R-:W3:Y:S02]  /*bfa0*/  @!P0 SYNCS.PHASECHK.TRANS64 P0, [R0+URZ+0x78], R9 ;  /* 0x00007809000085a7 */ /* 0x000ee400080010ff */
[----:B---3--:R-:W-:Y:S05]  /*bfb0*/  @!P0 BRA `(.L_x_233) ;  /* 0xfffffffc00f08947 */ /* 0x008fea000383ffff */
[----:B------:R-:W-:Y:S05]  /*bfc0*/  BRA `(.L_x_234) ;  /* 0xffffff9c00e47947 */ /* 0x000fea000383ffff */
.L_x_103:
[----:B------:R-:W-:-:S07]  /*bfd0*/  MOV R0, UR21 ;  /* 0x0000001500007c02 */ /* 0x000fce0008000f00 */
.L_x_235:
[----:B-1----:R1:W4:Y:S02]  /*bfe0*/  SYNCS.PHASECHK.TRANS64.TRYWAIT P0, [R0+URZ+0x60], R10 ;  /* 0x0000600a000075a7 */ /* 0x00232400080011ff */
[----:B----4-:R-:W-:Y:S05]  /*bff0*/  @!P0 NANOSLEEP.SYNCS 0x989680 ;  /* 0x009896800000895d */ /* 0x010fea0003900000 */
[----:B------:R-:W4:Y:S02]  /*c000*/  @!P0 SYNCS.PHASECHK.TRANS64 P0, [R0+URZ+0x60], R10 ;  /* 0x0000600a000085a7 */ /* 0x000f2400080010ff */
[----:B----4-:R-:W-:Y:S05]  /*c010*/  @!P0 BRA `(.L_x_235) ;  /* 0xfffffffc00f08947 */ /* 0x010fea000383ffff */
[----:B------:R-:W-:Y:S05]  /*c020*/  BRA `(.L_x_236) ;  /* 0xffffffa0006c7947 */ /* 0x000fea000383ffff */
.L_x_104:
[----:B-1----:R-:W-:-:S07]  /*c030*/  MOV R0, UR21 ;  /* 0x0000001500007c02 */ /* 0x002fce0008000f00 */
.L_x_237:
[----:B-1----:R1:W4:Y:S02]  /*c040*/  SYNCS.PHASECHK.TRANS64.TRYWAIT P0, [R0+URZ+0x68], R10 ;  /* 0x0000680a000075a7 */ /* 0x00232400080011ff */
[----:B----4-:R-:W-:Y:S05]  /*c050*/  @!P0 NANOSLEEP.SYNCS 0x989680 ;  /* 0x009896800000895d */ /* 0x010fea0003900000 */
[----:B------:R-:W4:Y:S02]  /*c060*/  @!P0 SYNCS.PHASECHK.TRANS64 P0, [R0+URZ+0x68], R10 ;  /* 0x0000680a000085a7 */ /* 0x000f2400080010ff */
[----:B----4-:R-:W-:Y:S05]  /*c070*/  @!P0 BRA `(.L_x_237) ;  /* 0xfffffffc00f08947 */ /* 0x010fea000383ffff */
[----:B------:R-:W-:Y:S05]  /*c080*/  BRA `(.L_x_238) ;  /* 0xffffffa0005c7947 */ /* 0x000fea000383ffff */
.L_x_105:
[----:B------:R-:W-:-:S07]  /*c090*/  MOV R2, UR21 ;  /* 0x0000001500027c02 */ /* 0x000fce0008000f00 */
.L_x_239:
[----:B-1----:R1:W4:Y:S02]  /*c0a0*/  SYNCS.PHASECHK.TRANS64.TRYWAIT P0, [R2+URZ+0x70], R10 ;  /* 0x0000700a020075a7 */ /* 0x00232400080011ff */
[----:B----4-:R-:W-:Y:S05]  /*c0b0*/  @!P0 NANOSLEEP.SYNCS 0x989680 ;  /* 0x009896800000895d */ /* 0x010fea0003900000 */
[----:B------:R-:W4:Y:S02]  /*c0c0*/  @!P0 SYNCS.PHASECHK.TRANS64 P0, [R2+URZ+0x70], R10 ;  /* 0x0000700a020085a7 */ /* 0x000f2400080010ff */
[----:B----4-:R-:W-:Y:S05]  /*c0d0*/  @!P0 BRA `(.L_x_239) ;  /* 0xfffffffc00f08947 */ /* 0x010fea000383ffff */
[----:B------:R-:W-:Y:S05]  /*c0e0*/  BRA `(.L_x_240) ;  /* 0xffffffa000507947 */ /* 0x000fea000383ffff */
.L_x_107:
[----:B---3--:R3:W4:Y:S02]  /*c0f0*/  SYNCS.PHASECHK.TRANS64.TRYWAIT P0, [R0+URZ+0x90], R2 ;  /* 0x00009002000075a7 */ /* 0x00872400080011ff */
[----:B----4-:R-:W-:Y:S05]  /*c100*/  @!P0 NANOSLEEP.SYNCS 0x989680 ;  /* 0x009896800000895d */ /* 0x010fea0003900000 */
[----:B------:R-:W4:Y:S02]  /*c110*/  @!P0 SYNCS.PHASECHK.TRANS64 P0, [R0+URZ+0x90], R2 ;  /* 0x00009002000085a7 */ /* 0x000f2400080010ff */
[----:B----4-:R-:W-:Y:S05]  /*c120*/  @!P0 BRA `(.L_x_107) ;  /* 0xfffffffc00f08947 */ /* 0x010fea000383ffff */
[----:B------:R-:W-:Y:S05]  /*c130*/  BRA `(.L_x_241) ;  /* 0xffffffa400247947 */ /* 0x000fea000383ffff */
.L_x_118:
[----:B-1----:R-:W-:Y:S04]  /*c140*/  MOV R2, UR43 ;  /* 0x0000002b00027c02 */ /* 0x002fe80008000f00 */
[----:B------:R1:W2:Y:S03]  /*c150*/  SYNCS.PHASECHK.TRANS64.TRYWAIT P0, [R2+URZ+0x40], R3 ;  /* 0x00004003020075a7 */ /* 0x0002a600080011ff */
[----:B--2---:R-:W-:Y:S05]  /*c160*/  @!P0 NANOSLEEP.SYNCS 0x989680 ;  /* 0x009896800000895d */ /* 0x004fea0003900000 */
[----:B------:R-:W2:Y:S02]  /*c170*/  @!P0 SYNCS.PHASECHK.TRANS64 P0, [R2+URZ+0x40], R3 ;  /* 0x00004003020085a7 */ /* 0x000ea400080010ff */
[----:B--2---:R-:W-:Y:S05]  /*c180*/  @!P0 BRA `(.L_x_118) ;  /* 0xfffffffc00ec8947 */ /* 0x004fea000383ffff */
[----:B------:R-:W-:Y:S05]  /*c190*/  BRA `(.L_x_117) ;  /* 0xffffffb0007c7947 */ /* 0x000fea000383ffff */
.L_x_120:
[----:B-1----:R1:W4:Y:S02]  /*c1a0*/  SYNCS.PHASECHK.TRANS64.TRYWAIT P1, [R73+URZ+0xb0], R0 ;  /* 0x0000b000490075a7 */ /* 0x00232400080211ff */
[----:B----4-:R-:W-:Y:S05]  /*c1b0*/  @!P1 NANOSLEEP.SYNCS 0x989680 ;  /* 0x009896800000995d */ /* 0x010fea0003900000 */
[----:B------:R-:W4:Y:S02]  /*c1c0*/  @!P1 SYNCS.PHASECHK.TRANS64 P1, [R73+URZ+0xb0], R0 ;  /* 0x0000b000490095a7 */ /* 0x000f2400080210ff */
[----:B----4-:R-:W-:Y:S05]  /*c1d0*/  @!P1 BRA `(.L_x_120) ;  /* 0xfffffffc00f09947 */ /* 0x010fea000383ffff */
[----:B------:R-:W-:Y:S05]  /*c1e0*/  BRA `(.L_x_119) ;  /* 0xffffffb000a47947 */ /* 0x000fea000383ffff */
.L_x_129:
[----:B-1----:R1:W3:Y:S02]  /*c1f0*/  SYNCS.PHASECHK.TRANS64.TRYWAIT P0, [R2+URZ+0x40], R0 ;  /* 0x00004000020075a7 */ /* 0x0022e400080011ff */
[----:B---3--:R-:W-:Y:S05]  /*c200*/  @!P0 NANOSLEEP.SYNCS 0x989680 ;  /* 0x009896800000895d */ /* 0x008fea0003900000 */
[----:B------:R-:W3:Y:S02]  /*c210*/  @!P0 SYNCS.PHASECHK.TRANS64 P0, [R2+URZ+0x40], R0 ;  /* 0x00004000020085a7 */ /* 0x000ee400080010ff */
[----:B---3--:R-:W-:Y:S05]  /*c220*/  @!P0 BRA `(.L_x_129) ;  /* 0xfffffffc00f08947 */ /* 0x008fea000383ffff */
[----:B------:R-:W-:Y:S05]  /*c230*/  BRA `(.L_x_128) ;  /* 0xffffffb800507947 */ /* 0x000fea000383ffff */
.L_x_137:
[----:B-1----:R1:W3:Y:S02]  /*c240*/  SYNCS.PHASECHK.TRANS64.TRYWAIT P0, [R0+URZ+0x40], R6 ;  /* 0x00004006000075a7 */ /* 0x0022e400080011ff */
[----:B---3--:R-:W-:Y:S05]  /*c250*/  @!P0 NANOSLEEP.SYNCS 0x989680 ;  /* 0x009896800000895d */ /* 0x008fea0003900000 */
[----:B------:R-:W3:Y:S02]  /*c260*/  @!P0 SYNCS.PHASECHK.TRANS64 P0, [R0+URZ+0x40], R6 ;  /* 0x00004006000085a7 */ /* 0x000ee400080010ff */
[----:B---3--:R-:W-:Y:S05]  /*c270*/  @!P0 BRA `(.L_x_137) ;  /* 0xfffffffc00f08947 */ /* 0x008fea000383ffff */
[----:B------:R-:W-:Y:S05]  /*c280*/  BRA `(.L_x_136) ;  /* 0xffffffc000247947 */ /* 0x000fea000383ffff */
.L_x_145:
[----:B-1----:R1:W3:Y:S02]  /*c290*/  SYNCS.PHASECHK.TRANS64.TRYWAIT P0, [R0+URZ+0x40], R6 ;  /* 0x00004006000075a7 */ /* 0x0022e400080011ff */
[----:B---3--:R-:W-:Y:S05]  /*c2a0*/  @!P0 NANOSLEEP.SYNCS 0x989680 ;  /* 0x009896800000895d */ /* 0x008fea0003900000 */
[----:B------:R-:W3:Y:S02]  /*c2b0*/  @!P0 SYNCS.PHASECHK.TRANS64 P0, [R0+URZ+0x40], R6 ;  /* 0x00004006000085a7 */ /* 0x000ee400080010ff */
[----:B---3--:R-:W-:Y:S05]  /*c2c0*/  @!P0 BRA `(.L_x_145) ;  /* 0xfffffffc00f08947 */ /* 0x008fea000383ffff */
[----:B------:R-:W-:Y:S05]  /*c2d0*/  BRA `(.L_x_144) ;  /* 0xffffffc400fc7947 */ /* 0x000fea000383ffff */
.L_x_153:
[----:B-1----:R1:W3:Y:S02]  /*c2e0*/  SYNCS.PHASECHK.TRANS64.TRYWAIT P0, [R0+URZ+0x40], R6 ;  /* 0x00004006000075a7 */ /* 0x0022e400080011ff */
[----:B---3--:R-:W-:Y:S05]  /*c2f0*/  @!P0 NANOSLEEP.SYNCS 0x989680 ;  /* 0x009896800000895d */ /* 0x008fea0003900000 */
[----:B------:R-:W3:Y:S02]  /*c300*/  @!P0 SYNCS.PHASECHK.TRANS64 P0, [R0+URZ+0x40], R6 ;  /* 0x00004006000085a7 */ /* 0x000ee400080010ff */
[----:B---3--:R-:W-:Y:S05]  /*c310*/  @!P0 BRA `(.L_x_153) ;  /* 0xfffffffc00f08947 */ /* 0x008fea000383ffff */
[----:B------:R-:W-:Y:S05]  /*c320*/  BRA `(.L_x_152) ;  /* 0xffffffcc00e07947 */ /* 0x000fea000383ffff */
.L_x_161:
[----:B-1----:R1:W2:Y:S02]  /*c330*/  SYNCS.PHASECHK.TRANS64.TRYWAIT P0, [R0+URZ+0x40], R6 ;  /* 0x00004006000075a7 */ /* 0x0022a400080011ff */
[----:B--2---:R-:W-:Y:S05]  /*c340*/  @!P0 NANOSLEEP.SYNCS 0x989680 ;  /* 0x009896800000895d */ /* 0x004fea0003900000 */
[----:B------:R-:W2:Y:S02]  /*c350*/  @!P0 SYNCS.PHASECHK.TRANS64 P0, [R0+URZ+0x40], R6 ;  /* 0x00004006000085a7 */ /* 0x000ea400080010ff */
[----:B--2---:R-:W-:Y:S05]  /*c360*/  @!P0 BRA `(.L_x_161) ;  /* 0xfffffffc00f08947 */ /* 0x004fea000383ffff */
[----:B------:R-:W-:Y:S05]  /*c370*/  BRA `(.L_x_160) ;  /* 0xffffffd400d07947 */ /* 0x000fea000383ffff */
.L_x_169:
[----:B-1----:R1:W2:Y:S02]  /*c380*/  SYNCS.PHASECHK.TRANS64.TRYWAIT P0, [R0+URZ+0x40], R6 ;  /* 0x00004006000075a7 */ /* 0x0022a400080011ff */
[----:B--2---:R-:W-:Y:S05]  /*c390*/  @!P0 NANOSLEEP.SYNCS 0x989680 ;  /* 0x009896800000895d */ /* 0x004fea0003900000 */
[----:B------:R-:W2:Y:S02]  /*c3a0*/  @!P0 SYNCS.PHASECHK.TRANS64 P0, [R0+URZ+0x40], R6 ;  /* 0x00004006000085a7 */ /* 0x000ea400080010ff */
[----:B--2---:R-:W-:Y:S05]  /*c3b0*/  @!P0 BRA `(.L_x_169) ;  /* 0xfffffffc00f08947 */ /* 0x004fea000383ffff */
[----:B------:R-:W-:Y:S05]  /*c3c0*/  BRA `(.L_x_168) ;  /* 0xffffffdc00b87947 */ /* 0x000fea000383ffff */
.L_x_177:
[----:B-1----:R1:W2:Y:S02]  /*c3d0*/  SYNCS.PHASECHK.TRANS64.TRYWAIT P0, [R0+URZ+0x40], R77 ;  /* 0x0000404d000075a7 */ /* 0x0022a400080011ff */
[----:B--2---:R-:W-:Y:S05]  /*c3e0*/  @!P0 NANOSLEEP.SYNCS 0x989680 ;  /* 0x009896800000895d */ /* 0x004fea0003900000 */
[----:B------:R-:W2:Y:S02]  /*c3f0*/  @!P0 SYNCS.PHASECHK.TRANS64 P0, [R0+URZ+0x40], R77 ;  /* 0x0000404d000085a7 */ /* 0x000ea400080010ff */
[----:B--2---:R-:W-:Y:S05]  /*c400*/  @!P0 BRA `(.L_x_177) ;  /* 0xfffffffc00f08947 */ /* 0x004fea000383ffff */
[----:B------:R-:W-:Y:S05]  /*c410*/  BRA `(.L_x_176) ;  /* 0xffffffe400a07947 */ /* 0x000fea000383ffff */
        .weak           $__internal_0_$__cuda_sm10x_tcgen05_guardrail_trap_col_being_dealloced_not_returned_by_alloc
        .type           $__internal_0_$__cuda_sm10x_tcgen05_guardrail_trap_col_being_dealloced_not_returned_by_alloc,@function
        .size           $__internal_0_$__cuda_sm10x_tcgen05_guardrail_trap_col_being_dealloced_not_returned_by_alloc,($__internal_1_$__cuda_sm10x_tcgen05_guardrail_trap_phase_invalid_during_alloc - $__internal_0_$__cuda_sm10x_tcgen05_guardrail_trap_col_being_dealloced_not_returned_by_alloc)
$__internal_0_$__cuda_sm10x_tcgen05_guardrail_trap_col_being_dealloced_not_returned_by_alloc:
[----:B------:R-:W-:Y:S05]  /*c420*/  BPT.TRAP 0x1 ;  /* 0x000000040000795c */ /* 0x000fea0000300000 */
[----:B------:R-:W-:-:S04]  /*c430*/  HFMA2 R3, -RZ, RZ, 0, 0 ;  /* 0x00000000ff037431 */ /* 0x000fc800000001ff */
[----:B------:R-:W-:Y:S05]  /*c440*/  RET.REL.NODEC R2 `(_ZN7cutlass13device_kernelINS_4gemm6kernel13GemmUniversalIN4cute5tupleIJiiiiEEENS1_10collective13CollectiveMmaINS1_35MainloopSm100TmaUmmaWarpSpecializedILi4ELi2ELi4ENS5_IJNS4_1CILi2EEENSA_ILi4EEENSA_ILi1EEEEEEEENS5_IJNSA_ILi128EEENSA_ILi256EEENSA_ILi64EEEEEEfNS5_IJlSD_lEEEfSK_NS4_8TiledMMAINS4_8MMA_AtomIJNS4_23SM100_MMA_TF32_2x1SM_SSINS_10tfloat32_tESO_fLi128ELi256ELNS4_4UMMA5MajorE0ELSQ_0ELNSP_7ScaleInE0ELSR_0EEEEEENS4_6LayoutINS5_IJSD_SD_SD_EEENS5_IJNSA_ILi0EEESW_SW_EEEEENS5_IJNS4_10UnderscoreESZ_SZ_EEEEENS4_28SM100_TMA_2SM_LOAD_MULTICASTENS4_14ComposedLayoutINS4_7SwizzleILi3ELi4ELi3EEENS4_18smem_ptr_flag_bitsILi32EEENSU_INS5_IJNSA_ILi8EEENSA_ILi32EEEEEENS5_IJS19_SD_EEEEEEEvNS4_8identityENS4_18SM100_TMA_2SM_LOADES1D_vS1E_EENS_8epilogue10collective18CollectiveEpilogueINS1H_23Sm100TmaWarpSpecializedILi4ELi2ELi16ELb1ELb0EEEJNS5_IJSI_SH_SI_EEENS5_IJNSU_ISI_SD_EENSU_INS5_IJNSA_ILi16EEESB_EEENS5_IJSD_SG_EEEEEEEEfSK_fSK_NS1H_6fusion15FusionCallbacksIS1L_NS1T_17LinearCombinationIffffLNS_15FloatRoundStyleE2EEES1M_S1S_JEEENS4_5SM1004TMEM4LOAD26SM100_TMEM_LOAD_32dp32b16xENS4_13SM90_TMA_LOADENS13_INS14_ILi2ELi4ELi3EEES17_NSU_INS5_IJS18_S1O_EEENS5_IJS1O_SD_EEEEEEENS4_39AutoVectorizingCopyWithAssumedAlignmentILi128EEENS4_14SM90_TMA_STOREES28_S2A_S2A_EEEvvEEEEvNT_6ParamsE) ;  /* 0xffffff3802ec7950 */ /* 0x000fea0003c3ffff */
        .weak           $__internal_1_$__cuda_sm10x_tcgen05_guardrail_trap_phase_invalid_during_alloc
        .type           $__internal_1_$__cuda_sm10x_tcgen05_guardrail_trap_phase_invalid_during_alloc,@function
        .size           $__internal_1_$__cuda_sm10x_tcgen05_guardrail_trap_phase_invalid_during_alloc,($__internal_2_$__cuda_sm10x_tcgen05_guardrail_trap_unallocated_columns_being_dealloced - $__internal_1_$__cuda_sm10x_tcgen05_guardrail_trap_phase_invalid_during_alloc)
$__internal_1_$__cuda_sm10x_tcgen05_guardrail_trap_phase_invalid_during_alloc:
[----:B------:R-:W-:Y:S05]  /*c450*/  BPT.TRAP 0x1 ;  /* 0x000000040000795c */ /* 0x000fea0000300000 */
[----:B------:R-:W-:-:S04]  /*c460*/  MOV R5, 0x0 ;  /* 0x0000000000057802 */ /* 0x000fc80000000f00 */
[----:B------:R-:W-:Y:S05]  /*c470*/  RET.REL.NODEC R4 `(_ZN7cutlass13device_kernelINS_4gemm6kernel13GemmUniversalIN4cute5tupleIJiiiiEEENS1_10collective13CollectiveMmaINS1_35MainloopSm100TmaUmmaWarpSpecializedILi4ELi2ELi4ENS5_IJNS4_1CILi2EEENSA_ILi4EEENSA_ILi1EEEEEEEENS5_IJNSA_ILi128EEENSA_ILi256EEENSA_ILi64EEEEEEfNS5_IJlSD_lEEEfSK_NS4_8TiledMMAINS4_8MMA_AtomIJNS4_23SM100_MMA_TF32_2x1SM_SSINS_10tfloat32_tESO_fLi128ELi256ELNS4_4UMMA5MajorE0ELSQ_0ELNSP_7ScaleInE0ELSR_0EEEEEENS4_6LayoutINS5_IJSD_SD_SD_EEENS5_IJNSA_ILi0EEESW_SW_EEEEENS5_IJNS4_10UnderscoreESZ_SZ_EEEEENS4_28SM100_TMA_2SM_LOAD_MULTICASTENS4_14ComposedLayoutINS4_7SwizzleILi3ELi4ELi3EEENS4_18smem_ptr_flag_bitsILi32EEENSU_INS5_IJNSA_ILi8EEENSA_ILi32EEEEEENS5_IJS19_SD_EEEEEEEvNS4_8identityENS4_18SM100_TMA_2SM_LOADES1D_vS1E_EENS_8epilogue10collective18CollectiveEpilogueINS1H_23Sm100TmaWarpSpecializedILi4ELi2ELi16ELb1ELb0EEEJNS5_IJSI_SH_SI_EEENS5_IJNSU_ISI_SD_EENSU_INS5_IJNSA_ILi16EEESB_EEENS5_IJSD_SG_EEEEEEEEfSK_fSK_NS1H_6fusion15FusionCallbacksIS1L_NS1T_17LinearCombinationIffffLNS_15FloatRoundStyleE2EEES1M_S1S_JEEENS4_5SM1004TMEM4LOAD26SM100_TMEM_LOAD_32dp32b16xENS4_13SM90_TMA_LOADENS13_INS14_ILi2ELi4ELi3EEES17_NSU_INS5_IJS18_S1O_EEENS5_IJS1O_SD_EEEEEEENS4_39AutoVectorizingCopyWithAssumedAlignmentILi128EEENS4_14SM90_TMA_STOREES28_S2A_S2A_EEEvvEEEEvNT_6ParamsE) ;  /* 0xffffff3804e07950 */ /* 0x000fea0003c3ffff */
        .weak           $__internal_2_$__cuda_sm10x_tcgen05_guardrail_trap_unallocated_columns_being_dealloced
        .type           $__internal_2_$__cuda_sm10x_tcgen05_guardrail_trap_unallocated_columns_being_dealloced,@function
        .size           $__internal_2_$__cuda_sm10x_tcgen05_guardrail_trap_unallocated_columns_being_dealloced,(.L_x_243 - $__internal_2_$__cuda_sm10x_tcgen05_guardrail_trap_unallocated_columns_being_dealloced)
$__internal_2_$__cuda_sm10x_tcgen05_guardrail_trap_unallocated_columns_being_dealloced:
[----:B------:R-:W-:Y:S05]  /*c480*/  BPT.TRAP 0x1 ;  /* 0x000000040000795c */ /* 0x000fea0000300000 */
[----:B------:R-:W-:-:S04]  /*c490*/  HFMA2 R3, -RZ, RZ, 0, 0 ;  /* 0x00000000ff037431 */ /* 0x000fc800000001ff */
[----:B------:R-:W-:Y:S05]  /*c4a0*/  RET.REL.NODEC R2 `(_ZN7cutlass13device_kernelINS_4gemm6kernel13GemmUniversalIN4cute5tupleIJiiiiEEENS1_10collective13CollectiveMmaINS1_35MainloopSm100TmaUmmaWarpSpecializedILi4ELi2ELi4ENS5_IJNS4_1CILi2EEENSA_ILi4EEENSA_ILi1EEEEEEEENS5_IJNSA_ILi128EEENSA_ILi256EEENSA_ILi64EEEEEEfNS5_IJlSD_lEEEfSK_NS4_8TiledMMAINS4_8MMA_AtomIJNS4_23SM100_MMA_TF32_2x1SM_SSINS_10tfloat32_tESO_fLi128ELi256ELNS4_4UMMA5MajorE0ELSQ_0ELNSP_7ScaleInE0ELSR_0EEEEEENS4_6LayoutINS5_IJSD_SD_SD_EEENS5_IJNSA_ILi0EEESW_SW_EEEEENS5_IJNS4_10UnderscoreESZ_SZ_EEEEENS4_28SM100_TMA_2SM_LOAD_MULTICASTENS4_14ComposedLayoutINS4_7SwizzleILi3ELi4ELi3EEENS4_18smem_ptr_flag_bitsILi32EEENSU_INS5_IJNSA_ILi8EEENSA_ILi32EEEEEENS5_IJS19_SD_EEEEEEEvNS4_8identityENS4_18SM100_TMA_2SM_LOADES1D_vS1E_EENS_8epilogue10collective18CollectiveEpilogueINS1H_23Sm100TmaWarpSpecializedILi4ELi2ELi16ELb1ELb0EEEJNS5_IJSI_SH_SI_EEENS5_IJNSU_ISI_SD_EENSU_INS5_IJNSA_ILi16EEESB_EEENS5_IJSD_SG_EEEEEEEEfSK_fSK_NS1H_6fusion15FusionCallbacksIS1L_NS1T_17LinearCombinationIffffLNS_15FloatRoundStyleE2EEES1M_S1S_JEEENS4_5SM1004TMEM4LOAD26SM100_TMEM_LOAD_32dp32b16xENS4_13SM90_TMA_LOADENS13_INS14_ILi2ELi4ELi3EEES17_NSU_INS5_IJS18_S1O_EEENS5_IJS1O_SD_EEEEEEENS4_39AutoVectorizingCopyWithAssumedAlignmentILi128EEENS4_14SM90_TMA_STOREES28_S2A_S2A_EEEvvEEEEvNT_6ParamsE) ;  /* 0xffffff3802d47950 */ /* 0x000fea0003c3ffff */
.L_x_242:
[----:B------:R-:W-:-:S00]  /*c4b0*/  BRA `(.L_x_242) ;  /* 0xfffffffc00fc7947 */ /* 0x000fc0000383ffff */
[----:B------:R-:W-:-:S00]  /*c4c0*/  NOP ;  /* 0x0000000000007918 */ /* 0x000fc00000000000 */
        /* <DEDUP_REMOVED lines=11> */
.L_x_243:


//--------------------- .nv.global.init           --------------------------
	.section	.nv.global.init,"aw",@progbits
.nv.global.init:
	.type		$str$27,@object
	.size		$str$27,($str$28 - $str$27)
$str$27:
        /*0000*/ 	.byte	0x28, 0x61, 0x64, 0x64, 0x72, 0x65, 0x73, 0x73, 0x20, 0x26, 0x20, 0x6d, 0x61, 0x73, 0x6b, 0x29
        /*0010*/ 	.byte	0x20, 0x3d, 0x3d, 0x20, 0x30, 0x00
	.type		$str$28,@object
	.size		$str$28,($str$26 - $str$28)
$str$28:
        /*0016*/ 	.byte	0x2f, 0x74, 0x6d, 0x70, 0x2f, 0x63, 0x75, 0x74, 0x6c, 0x61, 0x73, 0x73, 0x5f, 0x73, 0x77, 0x65
        /*0026*/ 	.byte	0x65, 0x70, 0x5f, 0x73, 0x72, 0x63, 0x2f, 0x69, 0x6e, 0x63, 0x6c, 0x75, 0x64, 0x65, 0x2f, 0x63
        /*0036*/ 	.byte	0x75, 0x74, 0x65, 0x2f, 0x70, 0x6f, 0x69, 0x6e, 0x74, 0x65, 0x72, 0x5f, 0x66, 0x6c, 0x61, 0x67
        /*0046*/ 	.byte	0x67, 0x65, 0x64, 0x2e, 0x68, 0x70, 0x70, 0x00
	.type		$str$26,@object
	.size		$str$26,($str$25 - $str$26)
$str$26:
        /*004e*/ 	.byte	0x2f, 0x74, 0x6d, 0x70, 0x2f, 0x63, 0x75, 0x74, 0x6c, 0x61, 0x73, 0x73, 0x5f, 0x73, 0x77, 0x65
        /*005e*/ 	.byte	0x65, 0x70, 0x5f, 0x73, 0x72, 0x63, 0x2f, 0x69, 0x6e, 0x63, 0x6c, 0x75, 0x64, 0x65, 0x2f, 0x63
        /*006e*/ 	.byte	0x75, 0x74, 0x65, 0x2f, 0x61, 0x74, 0x6f, 0x6d, 0x2f, 0x63, 0x6f, 0x70, 0x79, 0x5f, 0x74, 0x72
        /*007e*/ 	.byte	0x61, 0x69, 0x74, 0x73, 0x5f, 0x73, 0x6d, 0x31, 0x30, 0x30, 0x2e, 0x68, 0x70, 0x70, 0x00
	.type		$str$25,@object
	.size		$str$25,(__unnamed_1 - $str$25)
$str$25:
        /*008d*/ 	.byte	0x28, 0x28, 0x75, 0x69, 0x6e, 0x74, 0x33, 0x32, 0x5f, 0x74, 0x28, 0x74, 0x68, 0x72, 0x65, 0x61
        /*009d*/ 	.byte	0x64, 0x49, 0x64, 0x78, 0x2e, 0x78, 0x29, 0x20, 0x2f, 0x20, 0x33, 0x32, 0x29, 0x20, 0x25, 0x20
        /*00ad*/ 	.byte	0x34, 0x29, 0x20, 0x3d, 0x3d, 0x20, 0x28, 0x28, 0x28, 0x74, 0x6d, 0x65, 0x6d, 0x5f, 0x61, 0x64
        /*00bd*/ 	.byte	0x64, 0x72, 0x20, 0x3e, 0x3e, 0x20, 0x31, 0x36, 0x29, 0x20, 0x2f, 0x20, 0x33, 0x32, 0x29, 0x20
        /*00cd*/ 	.byte	0x25, 0x20, 0x34, 0x29, 0x00
	.type		__unnamed_1,@object
	.size		__unnamed_1,(__unnamed_2 - __unnamed_1)
__unnamed_1:
        /*00d2*/ 	.byte	0x61, 0x75, 0x74, 0x6f, 0x20, 0x63, 0x75, 0x74, 0x65, 0x3a, 0x3a, 0x61, 0x73, 0x5f, 0x70, 0x6f
        /* <DEDUP_REMOVED lines=23> */
        /*0252*/ 	.byte	0x3a, 0x3a, 0x43, 0x3c, 0x32, 0x30, 0x34, 0x38, 0x3e, 0x3e, 0x3e, 0x3e, 0x5d, 0x00
	.type		__unnamed_2,@object
	.size		__unnamed_2,(.L_2 - __unnamed_2)
__unnamed_2:
        /* <DEDUP_REMOVED lines=42> */
        /*0500*/ 	.byte	0x3e, 0x5d, 0x00
.L_2:


//--------------------- .nv.shared._ZN7cutlass13device_kernelINS_4gemm6kernel13GemmUniversalIN4cute5tupleIJiiiiEEENS1_10collective13CollectiveMmaINS1_35MainloopSm100TmaUmmaWarpSpecializedILi4ELi2ELi4ENS5_IJNS4_1CILi2EEENSA_ILi4EEENSA_ILi1EEEEEEEENS5_IJNSA_ILi128EEENSA_ILi256EEENSA_ILi64EEEEEEfNS5_IJlSD_lEEEfSK_NS4_8TiledMMAINS4_8MMA_AtomIJNS4_23SM100_MMA_TF32_2x1SM_SSINS_10tfloat32_tESO_fLi128ELi256ELNS4_4UMMA5MajorE0ELSQ_0ELNSP_7ScaleInE0ELSR_0EEEEEENS4_6LayoutINS5_IJSD_SD_SD_EEENS5_IJNSA_ILi0EEESW_SW_EEEEENS5_IJNS4_10UnderscoreESZ_SZ_EEEEENS4_28SM100_TMA_2SM_LOAD_MULTICASTENS4_14ComposedLayoutINS4_7SwizzleILi3ELi4ELi3EEENS4_18smem_ptr_flag_bitsILi32EEENSU_INS5_IJNSA_ILi8EEENSA_ILi32EEEEEENS5_IJS19_SD_EEEEEEEvNS4_8identityENS4_18SM100_TMA_2SM_LOADES1D_vS1E_EENS_8epilogue10collective18CollectiveEpilogueINS1H_23Sm100TmaWarpSpecializedILi4ELi2ELi16ELb1ELb0EEEJNS5_IJSI_SH_SI_EEENS5_IJNSU_ISI_SD_EENSU_INS5_IJNSA_ILi16EEESB_EEENS5_IJSD_SG_EEEEEEEEfSK_fSK_NS1H_6fusion15FusionCallbacksIS1L_NS1T_17LinearCombinationIffffLNS_15FloatRoundStyleE2EEES1M_S1S_JEEENS4_5SM1004TMEM4LOAD26SM100_TMEM_LOAD_32dp32b16xENS4_13SM90_TMA_LOADENS13_INS14_ILi2ELi4ELi3EEES17_NSU_INS5_IJS18_S1O_EEENS5_IJS1O_SD_EEEEEEENS4_39AutoVectorizingCopyWithAssumedAlignmentILi128EEENS4_14SM90_TMA_STOREES28_S2A_S2A_EEEvvEEEEvNT_6ParamsE --------------------------
	.section	.nv.shared._ZN7cutlass13device_kernelINS_4gemm6kernel13GemmUniversalIN4cute5tupleIJiiiiEEENS1_10collective13CollectiveMmaINS1_35MainloopSm100TmaUmmaWarpSpecializedILi4ELi2ELi4ENS5_IJNS4_1CILi2EEENSA_ILi4EEENSA_ILi1EEEEEEEENS5_IJNSA_ILi128EEENSA_ILi256EEENSA_ILi64EEEEEEfNS5_IJlSD_lEEEfSK_NS4_8TiledMMAINS4_8MMA_AtomIJNS4_23SM100_MMA_TF32_2x1SM_SSINS_10tfloat32_tESO_fLi128ELi256ELNS4_4UMMA5MajorE0ELSQ_0ELNSP_7ScaleInE0ELSR_0EEEEEENS4_6LayoutINS5_IJSD_SD_SD_EEENS5_IJNSA_ILi0EEESW_SW_EEEEENS5_IJNS4_10UnderscoreESZ_SZ_EEEEENS4_28SM100_TMA_2SM_LOAD_MULTICASTENS4_14ComposedLayoutINS4_7SwizzleILi3ELi4ELi3EEENS4_18smem_ptr_flag_bitsILi32EEENSU_INS5_IJNSA_ILi8EEENSA_ILi32EEEEEENS5_IJS19_SD_EEEEEEEvNS4_8identityENS4_18SM100_TMA_2SM_LOADES1D_vS1E_EENS_8epilogue10collective18CollectiveEpilogueINS1H_23Sm100TmaWarpSpecializedILi4ELi2ELi16ELb1ELb0EEEJNS5_IJSI_SH_SI_EEENS5_IJNSU_ISI_SD_EENSU_INS5_IJNSA_ILi16EEESB_EEENS5_IJSD_SG_EEEEEEEEfSK_fSK_NS1H_6fusion15FusionCallbacksIS1L_NS1T_17LinearCombinationIffffLNS_15FloatRoundStyleE2EEES1M_S1S_JEEENS4_5SM1004TMEM4LOAD26SM100_TMEM_LOAD_32dp32b16xENS4_13SM90_TMA_LOADENS13_INS14_ILi2ELi4ELi3EEES17_NSU_INS5_IJS18_S1O_EEENS5_IJS1O_SD_EEEEEEENS4_39AutoVectorizingCopyWithAssumedAlignmentILi128EEENS4_14SM90_TMA_STOREES28_S2A_S2A_EEEvvEEEEvNT_6ParamsE,"aw",@nobits
	.sectionflags	@""
	.align	16
	.zero		1024


//--------------------- .nv.shared.reserved.0     --------------------------
	.section	.nv.shared.reserved.0,"aw",@nobits
	.weak		__nv_reservedSMEM_offset_0_alias
	.size		__nv_reservedSMEM_offset_0_alias, 0, 64
	.other		__nv_reservedSMEM_offset_0_alias,@"STO_CUDA_RESERVED_SHARED STV_DEFAULT"
__nv_reservedSMEM_offset_0_alias:
	.zero		0
.nv.shared.reserved.0:
	.zero		64
	.weak		__nv_reservedSMEM_tcgen05_partition
	.type		__nv_reservedSMEM_tcgen05_partition,@object
	.size		__nv_reservedSMEM_tcgen05_partition,(.L_0 - __nv_reservedSMEM_tcgen05_partition)
__nv_reservedSMEM_tcgen05_partition:
	.zero		32
.L_0:


//--------------------- .nv.global                --------------------------
	.section	.nv.global,"aw",@nobits
.nv.global:
	.type		_ZN40_INTERNAL_64ddaccb_4_k_cu_2348dd10_225924cute1_E,@object
	.size		_ZN40_INTERNAL_64ddaccb_4_k_cu_2348dd10_225924cute1_E,(_ZN40_INTERNAL_64ddaccb_4_k_cu_2348dd10_225924cuda3std3__45__cpo6cbeginE - _ZN40_INTERNAL_64ddaccb_4_k_cu_2348dd10_225924cute1_E)
_ZN40_INTERNAL_64ddaccb_4_k_cu_2348dd10_225924cute1_E:
	.zero		1
	.type		_ZN40_INTERNAL_64ddaccb_4_k_cu_2348dd10_225924cuda3std3__45__cpo6cbeginE,@object
	.size		_ZN40_INTERNAL_64ddaccb_4_k_cu_2348dd10_225924cuda3std3__45__cpo6cbeginE,(_ZN40_INTERNAL_64ddaccb_4_k_cu_2348dd10_225924cuda3std3__48in_placeE - _ZN40_INTERNAL_64ddaccb_4_k_cu_2348dd10_225924cuda3std3__45__cpo6cbeginE)
_ZN40_INTERNAL_64ddaccb_4_k_cu_2348dd10_225924cuda3std3__45__cpo6cbeginE:
	.zero		1
	.type		_ZN40_INTERNAL_64ddaccb_4_k_cu_2348dd10_225924cuda3std3__48in_placeE,@object
	.size		_ZN40_INTERNAL_64ddaccb_4_k_cu_2348dd10_225924cuda3std3__48in_placeE,(_ZN40_INTERNAL_64ddaccb_4_k_cu_2348dd10_225924cuda3std6ranges3__45__cpo9iter_moveE - _ZN40_INTERNAL_64ddaccb_4_k_cu_2348dd10_225924cuda3std3__48in_placeE)
_ZN40_INTERNAL_64ddaccb_4_k_cu_2348dd10_225924cuda3std3__48in_placeE:
	.zero		1
	.type		_ZN40_INTERNAL_64ddaccb_4_k_cu_2348dd10_225924cuda3std6ranges3__45__cpo9iter_moveE,@object
	.size		_ZN40_INTERNAL_64ddaccb_4_k_cu_2348dd10_225924cuda3std6ranges3__45__cpo9iter_moveE,(_ZN40_INTERNAL_64ddaccb_4_k_cu_2348dd10_225924cuda3std3__45__cpo5beginE - _ZN40_INTERNAL_64ddaccb_4_k_cu_2348dd10_225924cuda3std6ranges3__45__cpo9iter_moveE)
_ZN40_INTERNAL_64ddaccb_4_k_cu_2348dd10_225924cuda3std6ranges3__45__cpo9iter_moveE:
	.zero		1
	.type		_ZN40_INTERNAL_64ddaccb_4_k_cu_2348dd10_225924cuda3std3__45__cpo5beginE,@object
	.size		_ZN40_INTERNAL_64ddaccb_4_k_cu_2348dd10_225924cuda3std3__45__cpo5beginE,(_ZN40_INTERNAL_64ddaccb_4_k_cu_2348dd10_225924cuda3std3__442_GLOBAL__N__64ddaccb_4_k_cu_2348dd10_225926ignoreE - _ZN40_INTERNAL_64ddaccb_4_k_cu_2348dd10_225924cuda3std3__45__cpo5beginE)
_ZN40_INTERNAL_64ddaccb_4_k_cu_2348dd10_225924cuda3std3__45__cpo5beginE:
	.zero		1
	.type		_ZN40_INTERNAL_64ddaccb_4_k_cu_2348dd10_225924cuda3std3__442_GLOBAL__N__64ddaccb_4_k_cu_2348dd10_225926ignoreE,@object
	.size		_ZN40_INTERNAL_64ddaccb_4_k_cu_2348dd10_225924cuda3std3__442_GLOBAL__N__64ddaccb_4_k_cu_2348dd10_225926ignoreE,(_ZN40_INTERNAL_64ddaccb_4_k_cu_2348dd10_225924cute7productE - _ZN40_INTERNAL_64ddaccb_4_k_cu_2348dd10_225924cuda3std3__442_GLOBAL__N__64ddaccb_4_k_cu_2348dd10_225926ignoreE)
_ZN40_INTERNAL_64ddaccb_4_k_cu_2348dd10_225924cuda3std3__442_GLOBAL__N__64ddaccb_4_k_cu_2348dd10_225926ignoreE:
	.zero		1
	.type		_ZN40_INTERNAL_64ddaccb_4_k_cu_2348dd10_225924cute7productE,@object
	.size		_ZN40_INTERNAL_64ddaccb_4_k_cu_2348dd10_225924cute7productE,(_ZN40_INTERNAL_64ddaccb_4_k_cu_2348dd10_225924cuda3std3__45__cpo3endE - _ZN40_INTERNAL_64ddaccb_4_k_cu_2348dd10_225924cute7productE)
_ZN40_INTERNAL_64ddaccb_4_k_cu_2348dd10_225924cute7productE:
	.zero		1
	.type		_ZN40_INTERNAL_64ddaccb_4_k_cu_2348dd10_225924cuda3std3__45__cpo3endE,@object
	.size		_ZN40_INTERNAL_64ddaccb_4_k_cu_2348dd10_225924cuda3std3__45__cpo3endE,(_ZN40_INTERNAL_64ddaccb_4_k_cu_2348dd10_225924cuda3std3__419piecewise_constructE - _ZN40_INTERNAL_64ddaccb_4_k_cu_2348dd10_225924cuda3std3__45__cpo3endE)
_ZN40_INTERNAL_64ddaccb_4_k_cu_2348dd10_225924cuda3std3__45__cpo3endE:
	.zero		1
	.type		_ZN40_INTERNAL_64ddaccb_4_k_cu_2348dd10_225924cuda3std3__419piecewise_constructE,@object
	.size		_ZN40_INTERNAL_64ddaccb_4_k_cu_2348dd10_225924cuda3std3__419piecewise_constructE,(_ZN40_INTERNAL_64ddaccb_4_k_cu_2348dd10_225924cuda3std3__45__cpo4cendE - _ZN40_INTERNAL_64ddaccb_4_k_cu_2348dd10_225924cuda3std3__419piecewise_constructE)
_ZN40_INTERNAL_64ddaccb_4_k_cu_2348dd10_225924cuda3std3__419piecewise_constructE:
	.zero		1
	.type		_ZN40_INTERNAL_64ddaccb_4_k_cu_2348dd10_225924cuda3std3__45__cpo4cendE,@object
	.size		_ZN40_INTERNAL_64ddaccb_4_k_cu_2348dd10_225924cuda3std3__45__cpo4cendE,(_ZN40_INTERNAL_64ddaccb_4_k_cu_2348dd10_225924cuda3std6ranges3__45__cpo4swapE - _ZN40_INTERNAL_64ddaccb_4_k_cu_2348dd10_225924cuda3std3__45__cpo4cendE)
_ZN40_INTERNAL_64ddaccb_4_k_cu_2348dd10_225924cuda3std3__45__cpo4cendE:
	.zero		1
	.type		_ZN40_INTERNAL_64ddaccb_4_k_cu_2348dd10_225924cuda3std6ranges3__45__cpo4swapE,@object
	.size		_ZN40_INTERNAL_64ddaccb_4_k_cu_2348dd10_225924cuda3std6ranges3__45__cpo4swapE,(.L_10 - _ZN40_INTERNAL_64ddaccb_4_k_cu_2348dd10_225924cuda3std6ranges3__45__cpo4swapE)
_ZN40_INTERNAL_64ddaccb_4_k_cu_2348dd10_225924cuda3std6ranges3__45__cpo4swapE:
	.zero		1
.L_10:


//--------------------- .nv.constant0._ZN7cutlass13device_kernelINS_4gemm6kernel13GemmUniversalIN4cute5tupleIJiiiiEEENS1_10collective13CollectiveMmaINS1_35MainloopSm100TmaUmmaWarpSpecializedILi4ELi2ELi4ENS5_IJNS4_1CILi2EEENSA_ILi4EEENSA_ILi1EEEEEEEENS5_IJNSA_ILi128EEENSA_ILi256EEENSA_ILi64EEEEEEfNS5_IJlSD_lEEEfSK_NS4_8TiledMMAINS4_8MMA_AtomIJNS4_23SM100_MMA_TF32_2x1SM_SSINS_10tfloat32_tESO_fLi128ELi256ELNS4_4UMMA5MajorE0ELSQ_0ELNSP_7ScaleInE0ELSR_0EEEEEENS4_6LayoutINS5_IJSD_SD_SD_EEENS5_IJNSA_ILi0EEESW_SW_EEEEENS5_IJNS4_10UnderscoreESZ_SZ_EEEEENS4_28SM100_TMA_2SM_LOAD_MULTICASTENS4_14ComposedLayoutINS4_7SwizzleILi3ELi4ELi3EEENS4_18smem_ptr_flag_bitsILi32EEENSU_INS5_IJNSA_ILi8EEENSA_ILi32EEEEEENS5_IJS19_SD_EEEEEEEvNS4_8identityENS4_18SM100_TMA_2SM_LOADES1D_vS1E_EENS_8epilogue10collective18CollectiveEpilogueINS1H_23Sm100TmaWarpSpecializedILi4ELi2ELi16ELb1ELb0EEEJNS5_IJSI_SH_SI_EEENS5_IJNSU_ISI_SD_EENSU_INS5_IJNSA_ILi16EEESB_EEENS5_IJSD_SG_EEEEEEEEfSK_fSK_NS1H_6fusion15FusionCallbacksIS1L_NS1T_17LinearCombinationIffffLNS_15FloatRoundStyleE2EEES1M_S1S_JEEENS4_5SM1004TMEM4LOAD26SM100_TMEM_LOAD_32dp32b16xENS4_13SM90_TMA_LOADENS13_INS14_ILi2ELi4ELi3EEES17_NSU_INS5_IJS18_S1O_EEENS5_IJS1O_SD_EEEEEEENS4_39AutoVectorizingCopyWithAssumedAlignmentILi128EEENS4_14SM90_TMA_STOREES28_S2A_S2A_EEEvvEEEEvNT_6ParamsE --------------------------
	.section	.nv.constant0._ZN7cutlass13device_kernelINS_4gemm6kernel13GemmUniversalIN4cute5tupleIJiiiiEEENS1_10collective13CollectiveMmaINS1_35MainloopSm100TmaUmmaWarpSpecializedILi4ELi2ELi4ENS5_IJNS4_1CILi2EEENSA_ILi4EEENSA_ILi1EEEEEEEENS5_IJNSA_ILi128EEENSA_ILi256EEENSA_ILi64EEEEEEfNS5_IJlSD_lEEEfSK_NS4_8TiledMMAINS4_8MMA_AtomIJNS4_23SM100_MMA_TF32_2x1SM_SSINS_10tfloat32_tESO_fLi128ELi256ELNS4_4UMMA5MajorE0ELSQ_0ELNSP_7ScaleInE0ELSR_0EEEEEENS4_6LayoutINS5_IJSD_SD_SD_EEENS5_IJNSA_ILi0EEESW_SW_EEEEENS5_IJNS4_10UnderscoreESZ_SZ_EEEEENS4_28SM100_TMA_2SM_LOAD_MULTICASTENS4_14ComposedLayoutINS4_7SwizzleILi3ELi4ELi3EEENS4_18smem_ptr_flag_bitsILi32EEENSU_INS5_IJNSA_ILi8EEENSA_ILi32EEEEEENS5_IJS19_SD_EEEEEEEvNS4_8identityENS4_18SM100_TMA_2SM_LOADES1D_vS1E_EENS_8epilogue10collective18CollectiveEpilogueINS1H_23Sm100TmaWarpSpecializedILi4ELi2ELi16ELb1ELb0EEEJNS5_IJSI_SH_SI_EEENS5_IJNSU_ISI_SD_EENSU_INS5_IJNSA_ILi16EEESB_EEENS5_IJSD_SG_EEEEEEEEfSK_fSK_NS1H_6fusion15FusionCallbacksIS1L_NS1T_17LinearCombinationIffffLNS_15FloatRoundStyleE2EEES1M_S1S_JEEENS4_5SM1004TMEM4LOAD26SM100_TMEM_LOAD_32dp32b16xENS4_13SM90_TMA_LOADENS13_INS14_ILi2ELi4ELi3EEES17_NSU_INS5_IJS18_S1O_EEENS5_IJS1O_SD_EEEEEEENS4_39AutoVectorizingCopyWithAssumedAlignmentILi128EEENS4_14SM90_TMA_STOREES28_S2A_S2A_EEEvvEEEEvNT_6ParamsE,"a",@progbits
	.sectionflags	@""
	.align	4
.nv.constant0._ZN7cutlass13device_kernelINS_4gemm6kernel13GemmUniversalIN4cute5tupleIJiiiiEEENS1_10collective13CollectiveMmaINS1_35MainloopSm100TmaUmmaWarpSpecializedILi4ELi2ELi4ENS5_IJNS4_1CILi2EEENSA_ILi4EEENSA_ILi1EEEEEEEENS5_IJNSA_ILi128EEENSA_ILi256EEENSA_ILi64EEEEEEfNS5_IJlSD_lEEEfSK_NS4_8TiledMMAINS4_8MMA_AtomIJNS4_23SM100_MMA_TF32_2x1SM_SSINS_10tfloat32_tESO_fLi128ELi256ELNS4_4UMMA5MajorE0ELSQ_0ELNSP_7ScaleInE0ELSR_0EEEEEENS4_6LayoutINS5_IJSD_SD_SD_EEENS5_IJNSA_ILi0EEESW_SW_EEEEENS5_IJNS4_10UnderscoreESZ_SZ_EEEEENS4_28SM100_TMA_2SM_LOAD_MULTICASTENS4_14ComposedLayoutINS4_7SwizzleILi3ELi4ELi3EEENS4_18smem_ptr_flag_bitsILi32EEENSU_INS5_IJNSA_ILi8EEENSA_ILi32EEEEEENS5_IJS19_SD_EEEEEEEvNS4_8identityENS4_18SM100_TMA_2SM_LOADES1D_vS1E_EENS_8epilogue10collective18CollectiveEpilogueINS1H_23Sm100TmaWarpSpecializedILi4ELi2ELi16ELb1ELb0EEEJNS5_IJSI_SH_SI_EEENS5_IJNSU_ISI_SD_EENSU_INS5_IJNSA_ILi16EEESB_EEENS5_IJSD_SG_EEEEEEEEfSK_fSK_NS1H_6fusion15FusionCallbacksIS1L_NS1T_17LinearCombinationIffffLNS_15FloatRoundStyleE2EEES1M_S1S_JEEENS4_5SM1004TMEM4LOAD26SM100_TMEM_LOAD_32dp32b16xENS4_13SM90_TMA_LOADENS13_INS14_ILi2ELi4ELi3EEES17_NSU_INS5_IJS18_S1O_EEENS5_IJS1O_SD_EEEEEEENS4_39AutoVectorizingCopyWithAssumedAlignmentILi128EEENS4_14SM90_TMA_STOREES28_S2A_S2A_EEEvvEEEEvNT_6ParamsE:
	.zero		2944


//--------------------- SYMBOLS --------------------------

	.type		.nv.reservedSmem.offset0,@object
	.size		.nv.reservedSmem.offset0,0x4
	.type		.nv.reservedSmem.cap,@object
	.size		.nv.reservedSmem.cap,0x4
	.type		__assertfail,@function
